	.headerflags	@"EF_CUDA_TEXMODE_UNIFIED EF_CUDA_64BIT_ADDRESS EF_CUDA_SM89 EF_CUDA_VIRTUAL_SM(EF_CUDA_SM89)"
	.elftype	@"ET_EXEC"


//--------------------- .nv.info                  --------------------------
	.section	.nv.info,"",@"SHT_CUDA_INFO"
	.align	4


	//----- nvinfo : EIATTR_REGCOUNT
	.align		4
        /*0000*/ 	.byte	0x04, 0x2f
        /*0002*/ 	.short	(.L_2 - .L_1)
	.align		4
.L_1:
        /*0004*/ 	.word	index@(triton__0d1d2de3de)
        /*0008*/ 	.word	0x00000025


	//----- nvinfo : EIATTR_MAX_STACK_SIZE
	.align		4
.L_2:
        /*000c*/ 	.byte	0x04, 0x23
        /*000e*/ 	.short	(.L_4 - .L_3)
	.align		4
.L_3:
        /*0010*/ 	.word	index@(triton__0d1d2de3de)
        /*0014*/ 	.word	0x00000000


	//----- nvinfo : EIATTR_MIN_STACK_SIZE
	.align		4
.L_4:
        /*0018*/ 	.byte	0x04, 0x12
        /*001a*/ 	.short	(.L_6 - .L_5)
	.align		4
.L_5:
        /*001c*/ 	.word	index@(triton__0d1d2de3de)
        /*0020*/ 	.word	0x00000000


	//----- nvinfo : EIATTR_FRAME_SIZE
	.align		4
.L_6:
        /*0024*/ 	.byte	0x04, 0x11
        /*0026*/ 	.short	(.L_8 - .L_7)
	.align		4
.L_7:
        /*0028*/ 	.word	index@(triton__0d1d2de3de)
        /*002c*/ 	.word	0x00000000
.L_8:


//--------------------- .nv.info.triton__0d1d2de3de --------------------------
	.section	.nv.info.triton__0d1d2de3de,"",@"SHT_CUDA_INFO"
	.align	4


	//----- nvinfo : EIATTR_CUDA_API_VERSION
	.align		4
        /*0000*/ 	.byte	0x04, 0x37
        /*0002*/ 	.short	(.L_10 - .L_9)
.L_9:
        /*0004*/ 	.word	0x0000007b


	//----- nvinfo : EIATTR_PARAM_CBANK
	.align		4
.L_10:
        /*0008*/ 	.byte	0x04, 0x0a
        /*000a*/ 	.short	(.L_12 - .L_11)
	.align		4
.L_11:
        /*000c*/ 	.word	index@(.nv.constant0.triton__0d1d2de3de)
        /*0010*/ 	.short	0x0160
        /*0012*/ 	.short	0x0018


	//----- nvinfo : EIATTR_CBANK_PARAM_SIZE
	.align		4
.L_12:
        /*0014*/ 	.byte	0x03, 0x19
        /*0016*/ 	.short	0x0018


	//----- nvinfo : EIATTR_KPARAM_INFO
	.align		4
        /*0018*/ 	.byte	0x04, 0x17
        /*001a*/ 	.short	(.L_14 - .L_13)
.L_13:
        /*001c*/ 	.word	0x00000000
        /*0020*/ 	.short	0x0003
        /*0022*/ 	.short	0x0014
        /*0024*/ 	.byte	0x00, 0xf0, 0x11, 0x00


	//----- nvinfo : EIATTR_KPARAM_INFO
	.align		4
.L_14:
        /*0028*/ 	.byte	0x04, 0x17
        /*002a*/ 	.short	(.L_16 - .L_15)
.L_15:
        /*002c*/ 	.word	0x00000000
        /*0030*/ 	.short	0x0002
        /*0032*/ 	.short	0x0010
        /*0034*/ 	.byte	0x00, 0xf0, 0x11, 0x00


	//----- nvinfo : EIATTR_KPARAM_INFO
	.align		4
.L_16:
        /*0038*/ 	.byte	0x04, 0x17
        /*003a*/ 	.short	(.L_18 - .L_17)
.L_17:
        /*003c*/ 	.word	0x00000000
        /*0040*/ 	.short	0x0001
        /*0042*/ 	.short	0x0008
        /*0044*/ 	.byte	0x00, 0xf0, 0x21, 0x00


	//----- nvinfo : EIATTR_KPARAM_INFO
	.align		4
.L_18:
        /*0048*/ 	.byte	0x04, 0x17
        /*004a*/ 	.short	(.L_20 - .L_19)
.L_19:
        /*004c*/ 	.word	0x00000000
        /*0050*/ 	.short	0x0000
        /*0052*/ 	.short	0x0000
        /*0054*/ 	.byte	0x00, 0xf0, 0x21, 0x00


	//----- nvinfo : EIATTR_MAXREG_COUNT
	.align		4
.L_20:
        /*0058*/ 	.byte	0x03, 0x1b
        /*005a*/ 	.short	0x00ff


	//----- nvinfo : EIATTR_COOP_GROUP_MASK_REGIDS
	.align		4
        /*005c*/ 	.byte	0x04, 0x29
        /*005e*/ 	.short	(.L_22 - .L_21)


	//   ....[0]....
.L_21:
        /*0060*/ 	.word	0xffffffff


	//   ....[1]....
        /*0064*/ 	.word	0xffffffff


	//   ....[2]....
        /*0068*/ 	.word	0xffffffff


	//   ....[3]....
        /*006c*/ 	.word	0xffffffff


	//   ....[4]....
        /*0070*/ 	.word	0xffffffff


	//   ....[5]....
        /*0074*/ 	.word	0xffffffff


	//   ....[6]....
        /*0078*/ 	.word	0xffffffff


	//   ....[7]....
        /*007c*/ 	.word	0xffffffff


	//   ....[8]....
        /*0080*/ 	.word	0xffffffff


	//   ....[9]....
        /*0084*/ 	.word	0xffffffff


	//   ....[10]....
        /*0088*/ 	.word	0xffffffff


	//   ....[11]....
        /*008c*/ 	.word	0xffffffff


	//   ....[12]....
        /*0090*/ 	.word	0xffffffff


	//   ....[13]....
        /*0094*/ 	.word	0xffffffff


	//   ....[14]....
        /*0098*/ 	.word	0xffffffff


	//   ....[15]....
        /*009c*/ 	.word	0xffffffff


	//----- nvinfo : EIATTR_COOP_GROUP_INSTR_OFFSETS
	.align		4
.L_22:
        /*00a0*/ 	.byte	0x04, 0x28
        /*00a2*/ 	.short	(.L_24 - .L_23)


	//   ....[0]....
.L_23:
        /*00a4*/ 	.word	0x000014a0


	//   ....[1]....
        /*00a8*/ 	.word	0x000014e0


	//   ....[2]....
        /*00ac*/ 	.word	0x00001520


	//   ....[3]....
        /*00b0*/ 	.word	0x00001560


	//   ....[4]....
        /*00b4*/ 	.word	0x000015b0


	//   ....[5]....
        /*00b8*/ 	.word	0x00001630


	//   ....[6]....
        /*00bc*/ 	.word	0x00001690


	//   ....[7]....
        /*00c0*/ 	.word	0x000016e0


	//   ....[8]....
        /*00c4*/ 	.word	0x00002a70


	//   ....[9]....
        /*00c8*/ 	.word	0x00002a90


	//   ....[10]....
        /*00cc*/ 	.word	0x00002ab0


	//   ....[11]....
        /*00d0*/ 	.word	0x00002ad0


	//   ....[12]....
        /*00d4*/ 	.word	0x00002af0


	//   ....[13]....
        /*00d8*/ 	.word	0x00002b50


	//   ....[14]....
        /*00dc*/ 	.word	0x00002b70


	//   ....[15]....
        /*00e0*/ 	.word	0x00002b90


	//----- nvinfo : EIATTR_EXIT_INSTR_OFFSETS
	.align		4
.L_24:
        /*00e4*/ 	.byte	0x04, 0x1c
        /*00e6*/ 	.short	(.L_26 - .L_25)


	//   ....[0]....
.L_25:
        /*00e8*/ 	.word	0x00004020


	//----- nvinfo : EIATTR_MAX_THREADS
	.align		4
.L_26:
        /*00ec*/ 	.byte	0x04, 0x05
        /*00ee*/ 	.short	(.L_28 - .L_27)
.L_27:
        /*00f0*/ 	.word	0x00000100
        /*00f4*/ 	.word	0x00000001
        /*00f8*/ 	.word	0x00000001


	//----- nvinfo : EIATTR_CRS_STACK_SIZE
	.align		4
.L_28:
        /*00fc*/ 	.byte	0x04, 0x1e
        /*00fe*/ 	.short	(.L_30 - .L_29)
.L_29:
        /*0100*/ 	.word	0x00000000
.L_30:


//--------------------- .nv.rel.action            --------------------------
	.section	.nv.rel.action,"",@"SHT_CUDA_RELOCINFO"
	.align	8
	.sectionentsize	8
        /*0000*/ 	.byte	0x73, 0x00, 0x00, 0x00, 0x00, 0x00, 0x00, 0x00, 0x00, 0x00, 0x00, 0x11, 0x25, 0x00, 0x05, 0x36


//--------------------- .nv.constant0.triton__0d1d2de3de --------------------------
	.section	.nv.constant0.triton__0d1d2de3de,"a",@progbits
	.align	4
.nv.constant0.triton__0d1d2de3de:
	.zero		376


//--------------------- .text.triton__0d1d2de3de  --------------------------
	.section	.text.triton__0d1d2de3de,"ax",@progbits
	.sectionflags	@"SHF_BARRIERS=1"
	.sectioninfo	@"SHI_REGISTERS=37"
	.align	128
        .global         triton__0d1d2de3de
        .type           triton__0d1d2de3de,@function
        .size           triton__0d1d2de3de,(.L_x_78 - triton__0d1d2de3de)
        .other          triton__0d1d2de3de,@"STO_CUDA_ENTRY STV_DEFAULT"
triton__0d1d2de3de:
.text.triton__0d1d2de3de:
[----:B------:R-:W-:-:S02]  /*0000*/  MOV R1, c[0x0][0x28] ;  /* 0x00000a0000017a02 */ /* 0x000fc40000000f00 */
[----:B------:R-:W0:Y:S01]  /*0010*/  S2R R5, SR_CTAID.X ;  /* 0x0000000000057919 */ /* 0x000e220000002500 */
[----:B------:R-:W-:Y:S01]  /*0020*/  MOV R24, 0xff800000 ;  /* 0xff80000000187802 */ /* 0x000fe20000000f00 */
[----:B------:R-:W-:Y:S01]  /*0030*/  ULDC.64 UR4, c[0x0][0x118] ;  /* 0x0000460000047ab9 */ /* 0x000fe20000000a00 */
[----:B------:R-:W-:Y:S01]  /*0040*/  MOV R23, 0xff800000 ;  /* 0xff80000000177802 */ /* 0x000fe20000000f00 */
[----:B------:R-:W1:Y:S01]  /*0050*/  S2R R16, SR_TID.X ;  /* 0x0000000000107919 */ /* 0x000e620000002100 */
[----:B------:R-:W-:Y:S02]  /*0060*/  MOV R22, 0xff800000 ;  /* 0xff80000000167802 */ /* 0x000fe40000000f00 */
[----:B------:R-:W-:Y:S02]  /*0070*/  MOV R21, 0xff800000 ;  /* 0xff80000000157802 */ /* 0x000fe40000000f00 */
[----:B------:R-:W-:Y:S02]  /*0080*/  MOV R20, 0xff800000 ;  /* 0xff80000000147802 */ /* 0x000fe40000000f00 */
[----:B------:R-:W-:-:S02]  /*0090*/  MOV R19, 0xff800000 ;  /* 0xff80000000137802 */ /* 0x000fc40000000f00 */
[----:B------:R-:W-:Y:S02]  /*00a0*/  MOV R18, 0xff800000 ;  /* 0xff80000000127802 */ /* 0x000fe40000000f00 */
[----:B------:R-:W-:Y:S02]  /*00b0*/  MOV R17, 0xff800000 ;  /* 0xff80000000117802 */ /* 0x000fe40000000f00 */
[----:B0-----:R-:W-:Y:S02]  /*00c0*/  SHF.R.S32.HI R2, RZ, 0x1f, R5 ;  /* 0x0000001fff027819 */ /* 0x001fe40000011405 */
[----:B-1----:R-:W-:Y:S02]  /*00d0*/  SHF.L.U32 R0, R16, 0x3, RZ ;  /* 0x0000000310007819 */ /* 0x002fe400000006ff */
[----:B------:R-:W-:Y:S02]  /*00e0*/  LEA.HI R2, R2, R5, RZ, 0xd ;  /* 0x0000000502027211 */ /* 0x000fe400078f68ff */
[----:B------:R-:W-:-:S02]  /*00f0*/  LOP3.LUT R0, R0, 0x7f8, RZ, 0xc0, !PT ;  /* 0x000007f800007812 */ /* 0x000fc400078ec0ff */
[----:B------:R-:W-:Y:S02]  /*0100*/  LOP3.LUT R3, R2, 0xffffe000, RZ, 0xc0, !PT ;  /* 0xffffe00002037812 */ /* 0x000fe400078ec0ff */
[----:B------:R-:W-:Y:S02]  /*0110*/  LEA R2, R5, R0, 0xd ;  /* 0x0000000005027211 */ /* 0x000fe400078e68ff */
[----:B------:R-:W-:Y:S02]  /*0120*/  IADD3 R14, -R3, R5, RZ ;  /* 0x00000005030e7210 */ /* 0x000fe40007ffe1ff */
[C---:B------:R-:W-:Y:S02]  /*0130*/  LOP3.LUT R15, R0.reuse, 0x7, RZ, 0xfc, !PT ;  /* 0x00000007000f7812 */ /* 0x040fe400078efcff */
[C---:B------:R-:W-:Y:S02]  /*0140*/  LOP3.LUT R7, R0.reuse, 0x6, RZ, 0xfc, !PT ;  /* 0x0000000600077812 */ /* 0x040fe400078efcff */
[----:B------:R-:W-:-:S02]  /*0150*/  LOP3.LUT R9, R0, 0x5, RZ, 0xfc, !PT ;  /* 0x0000000500097812 */ /* 0x000fc400078efcff */
[C---:B------:R-:W-:Y:S02]  /*0160*/  LOP3.LUT R5, R0.reuse, 0x4, RZ, 0xfc, !PT ;  /* 0x0000000400057812 */ /* 0x040fe400078efcff */
[C---:B------:R-:W-:Y:S02]  /*0170*/  LOP3.LUT R11, R0.reuse, 0x1, RZ, 0xfc, !PT ;  /* 0x00000001000b7812 */ /* 0x040fe400078efcff */
[C---:B------:R-:W-:Y:S02]  /*0180*/  LOP3.LUT R12, R0.reuse, 0x2, RZ, 0xfc, !PT ;  /* 0x00000002000c7812 */ /* 0x040fe400078efcff */
[----:B------:R-:W-:Y:S02]  /*0190*/  LOP3.LUT R13, R0, 0x3, RZ, 0xfc, !PT ;  /* 0x00000003000d7812 */ /* 0x000fe400078efcff */
[C---:B------:R-:W-:Y:S02]  /*01a0*/  IADD3 R3, -R14.reuse, R15, RZ ;  /* 0x0000000f0e037210 */ /* 0x040fe40007ffe1ff */
[----:B------:R-:W-:-:S02]  /*01b0*/  IADD3 R8, -R14, R7, RZ ;  /* 0x000000070e087210 */ /* 0x000fc40007ffe1ff */
[C---:B------:R-:W-:Y:S02]  /*01c0*/  IADD3 R9, -R14.reuse, R9, RZ ;  /* 0x000000090e097210 */ /* 0x040fe40007ffe1ff */
[----:B------:R-:W-:Y:S02]  /*01d0*/  IADD3 R10, -R14, R5, RZ ;  /* 0x000000050e0a7210 */ /* 0x000fe40007ffe1ff */
[-C--:B------:R-:W-:Y:S02]  /*01e0*/  IADD3 R11, -R11, R14.reuse, RZ ;  /* 0x0000000e0b0b7210 */ /* 0x080fe40007ffe1ff */
[-C--:B------:R-:W-:Y:S02]  /*01f0*/  IADD3 R12, -R12, R14.reuse, RZ ;  /* 0x0000000e0c0c7210 */ /* 0x080fe40007ffe1ff */
[-C--:B------:R-:W-:Y:S02]  /*0200*/  IADD3 R13, -R13, R14.reuse, RZ ;  /* 0x0000000e0d0d7210 */ /* 0x080fe40007ffe1ff */
[----:B------:R-:W-:-:S02]  /*0210*/  IADD3 R14, R0, -R14, RZ ;  /* 0x8000000e000e7210 */ /* 0x000fc40007ffe0ff */
[----:B------:R-:W-:-:S04]  /*0220*/  MOV R15, RZ ;  /* 0x000000ff000f7202 */ /* 0x000fc80000000f00 */
.L_x_25:
[----:B------:R-:W-:Y:S02]  /*0230*/  IADD3 R4, R2, R15, RZ ;  /* 0x0000000f02047210 */ /* 0x000fe40007ffe0ff */
[----:B------:R-:W-:-:S05]  /*0240*/  MOV R5, 0x2 ;  /* 0x0000000200057802 */ /* 0x000fca0000000f00 */
[----:B------:R-:W-:-:S06]  /*0250*/  IMAD.WIDE R4, R4, R5, c[0x0][0x160] ;  /* 0x0000580004047625 */ /* 0x000fcc00078e0205 */
[----:B------:R-:W2:Y:S01]  /*0260*/  LDG.E.EL.128 R4, [R4.64] ;  /* 0x0000000404047981 */ /* 0x000ea2000c2e1d00 */
[----:B------:R-:W-:Y:S01]  /*0270*/  BSSY B0, `(.L_x_0) ;  /* 0x0000018000007945 */ /* 0x000fe20003800000 */
[----:B--2---:R-:W-:-:S05]  /*0280*/  SHF.L.U32 R0, R4, 0x10, RZ ;  /* 0x0000001004007819 */ /* 0x004fca00000006ff */
[----:B------:R-:W-:-:S04]  /*0290*/  FMUL R0, R0, 0.0625 ;  /* 0x3d80000000007820 */ /* 0x000fc80000400000 */
[----:B------:R-:W-:-:S04]  /*02a0*/  FMUL R25, R0, 0.019999999552965164185 ;  /* 0x3ca3d70a00197820 */ /* 0x000fc80000400000 */
[----:B------:R-:W-:-:S05]  /*02b0*/  FADD.FTZ R0, |R25|, -RZ ;  /* 0x800000ff19007221 */ /* 0x000fca0000010200 */
[----:B------:R-:W-:-:S13]  /*02c0*/  FSETP.GE.AND P0, PT, R0, 0.60000002384185791016, PT ;  /* 0x3f19999a0000780b */ /* 0x000fda0003f06000 */
[----:B------:R-:W-:Y:S05]  /*02d0*/  @!P0 BRA `(.L_x_1) ;  /* 0x000000a000008947 */ /* 0x000fea0003800000 */
[C---:B------:R-:W-:Y:S01]  /*02e0*/  FMUL R26, R0.reuse, 2.8853900432586669922 ;  /* 0x4038aa3b001a7820 */ /* 0x040fe20000400000 */
[----:B------:R-:W-:Y:S02]  /*02f0*/  MOV R28, 0x3f800000 ;  /* 0x3f800000001c7802 */ /* 0x000fe40000000f00 */
[----:B------:R-:W-:-:S03]  /*0300*/  FSETP.GE.AND P0, PT, R0, 9.010913848876953125, PT ;  /* 0x41102cb40000780b */ /* 0x000fc60003f06000 */
[----:B------:R-:W0:Y:S02]  /*0310*/  MUFU.EX2 R26, R26 ;  /* 0x0000001a001a7308 */ /* 0x000e240000000800 */
[----:B0-----:R-:W-:-:S06]  /*0320*/  FADD R27, R26, 1 ;  /* 0x3f8000001a1b7421 */ /* 0x001fcc0000000000 */
[----:B------:R-:W0:Y:S02]  /*0330*/  MUFU.RCP R27, R27 ;  /* 0x0000001b001b7308 */ /* 0x000e240000001000 */
[----:B0-----:R-:W-:-:S05]  /*0340*/  FFMA.FTZ R28, R27, -2, R28 ;  /* 0xc00000001b1c7823 */ /* 0x001fca000001001c */
[----:B------:R-:W-:-:S04]  /*0350*/  FSEL R28, R28, 1, !P0 ;  /* 0x3f8000001c1c7808 */ /* 0x000fc80004000000 */
[----:B------:R-:W-:Y:S01]  /*0360*/  LOP3.LUT R25, R28, 0x80000000, R25, 0xf8, !PT ;  /* 0x800000001c197812 */ /* 0x000fe200078ef819 */
[----:B------:R-:W-:Y:S05]  /*0370*/  BRA `(.L_x_2) ;  /* 0x0000007000007947 */ /* 0x000fea0003800000 */
.L_x_1:
[----:B------:R-:W-:Y:S01]  /*0380*/  MOV R0, 0x3c80f082 ;  /* 0x3c80f08200007802 */ /* 0x000fe20000000f00 */
[----:B------:R-:W-:-:S04]  /*0390*/  FMUL R27, R25, R25 ;  /* 0x00000019191b7220 */ /* 0x000fc80000400000 */
[----:B------:R-:W-:-:S04]  /*03a0*/  FFMA.FTZ R0, R27, R0, -0.052303962409496307373 ;  /* 0xbd563cae1b007423 */ /* 0x000fc80000010000 */
[----:B------:R-:W-:-:S04]  /*03b0*/  FFMA.FTZ R0, R27, R0, 0.1331529766321182251 ;  /* 0x3e0859411b007423 */ /* 0x000fc80000010000 */
[----:B------:R-:W-:-:S04]  /*03c0*/  FFMA.FTZ R0, R27, R0, -0.33332768082618713379 ;  /* 0xbeaaa9ed1b007423 */ /* 0x000fc80000010000 */
[----:B------:R-:W-:-:S04]  /*03d0*/  FFMA.FTZ R0, R27, R0, RZ ;  /* 0x000000001b007223 */ /* 0x000fc800000100ff */
[----:B------:R-:W-:-:S02]  /*03e0*/  FFMA.FTZ R25, R25, R0, R25 ;  /* 0x0000000019197223 */ /* 0x000fc40000010019 */
.L_x_2:
[----:B------:R-:W-:Y:S05]  /*03f0*/  BSYNC B0 ;  /* 0x0000000000007941 */ /* 0x000fea0003800000 */
.L_x_0:
[----:B------:R-:W-:Y:S01]  /*0400*/  PRMT R4, R4, 0x7632, R4 ;  /* 0x0000763204047816 */ /* 0x000fe20000000004 */
[----:B------:R-:W-:Y:S03]  /*0410*/  BSSY B0, `(.L_x_3) ;  /* 0x0000018000007945 */ /* 0x000fe60003800000 */
[----:B------:R-:W-:-:S05]  /*0420*/  SHF.L.U32 R4, R4, 0x10, RZ ;  /* 0x0000001004047819 */ /* 0x000fca00000006ff */
        /* <DEDUP_REMOVED lines=15> */
.L_x_4:
[----:B------:R-:W-:Y:S01]  /*0520*/  MOV R0, 0x3c80f082 ;  /* 0x3c80f08200007802 */ /* 0x000fe20000000f00 */
[----:B------:R-:W-:-:S04]  /*0530*/  FMUL R27, R4, R4 ;  /* 0x00000004041b7220 */ /* 0x000fc80000400000 */
[----:B------:R-:W-:-:S04]  /*0540*/  FFMA.FTZ R0, R27, R0, -0.052303962409496307373 ;  /* 0xbd563cae1b007423 */ /* 0x000fc80000010000 */
[----:B------:R-:W-:-:S04]  /*0550*/  FFMA.FTZ R0, R27, R0, 0.1331529766321182251 ;  /* 0x3e0859411b007423 */ /* 0x000fc80000010000 */
[----:B------:R-:W-:-:S04]  /*0560*/  FFMA.FTZ R0, R27, R0, -0.33332768082618713379 ;  /* 0xbeaaa9ed1b007423 */ /* 0x000fc80000010000 */
[----:B------:R-:W-:-:S04]  /*0570*/  FFMA.FTZ R27, R27, R0, RZ ;  /* 0x000000001b1b7223 */ /* 0x000fc800000100ff */
[----:B------:R-:W-:-:S02]  /*0580*/  FFMA.FTZ R4, R4, R27, R4 ;  /* 0x0000001b04047223 */ /* 0x000fc40000010004 */
.L_x_5:
[----:B------:R-:W-:Y:S05]  /*0590*/  BSYNC B0 ;  /* 0x0000000000007941 */ /* 0x000fea0003800000 */
.L_x_3:
[----:B------:R-:W-:Y:S01]  /*05a0*/  SHF.L.U32 R0, R5, 0x10, RZ ;  /* 0x0000001005007819 */ /* 0x000fe200000006ff */
[----:B------:R-:W-:Y:S04]  /*05b0*/  BSSY B0, `(.L_x_6) ;  /* 0x0000017000007945 */ /* 0x000fe80003800000 */
        /* <DEDUP_REMOVED lines=15> */
.L_x_7:
[----:B------:R-:W-:Y:S01]  /*06b0*/  MOV R0, 0x3c80f082 ;  /* 0x3c80f08200007802 */ /* 0x000fe20000000f00 */
[----:B------:R-:W-:-:S04]  /*06c0*/  FMUL R27, R26, R26 ;  /* 0x0000001a1a1b7220 */ /* 0x000fc80000400000 */
[----:B------:R-:W-:-:S04]  /*06d0*/  FFMA.FTZ R0, R27, R0, -0.052303962409496307373 ;  /* 0xbd563cae1b007423 */ /* 0x000fc80000010000 */
[----:B------:R-:W-:-:S04]  /*06e0*/  FFMA.FTZ R0, R27, R0, 0.1331529766321182251 ;  /* 0x3e0859411b007423 */ /* 0x000fc80000010000 */
[----:B------:R-:W-:-:S04]  /*06f0*/  FFMA.FTZ R0, R27, R0, -0.33332768082618713379 ;  /* 0xbeaaa9ed1b007423 */ /* 0x000fc80000010000 */
[----:B------:R-:W-:-:S04]  /*0700*/  FFMA.FTZ R27, R27, R0, RZ ;  /* 0x000000001b1b7223 */ /* 0x000fc800000100ff */
[----:B------:R-:W-:-:S02]  /*0710*/  FFMA.FTZ R26, R26, R27, R26 ;  /* 0x0000001b1a1a7223 */ /* 0x000fc4000001001a */
.L_x_8:
[----:B------:R-:W-:Y:S05]  /*0720*/  BSYNC B0 ;  /* 0x0000000000007941 */ /* 0x000fea0003800000 */
.L_x_6:
        /* <DEDUP_REMOVED lines=18> */
.L_x_10:
[----:B------:R-:W-:Y:S01]  /*0850*/  MOV R0, 0x3c80f082 ;  /* 0x3c80f08200007802 */ /* 0x000fe20000000f00 */
[----:B------:R-:W-:-:S04]  /*0860*/  FMUL R27, R5, R5 ;  /* 0x00000005051b7220 */ /* 0x000fc80000400000 */
[----:B------:R-:W-:-:S04]  /*0870*/  FFMA.FTZ R0, R27, R0, -0.052303962409496307373 ;  /* 0xbd563cae1b007423 */ /* 0x000fc80000010000 */
[----:B------:R-:W-:-:S04]  /*0880*/  FFMA.FTZ R0, R27, R0, 0.1331529766321182251 ;  /* 0x3e0859411b007423 */ /* 0x000fc80000010000 */
[----:B------:R-:W-:-:S04]  /*0890*/  FFMA.FTZ R0, R27, R0, -0.33332768082618713379 ;  /* 0xbeaaa9ed1b007423 */ /* 0x000fc80000010000 */
[----:B------:R-:W-:-:S04]  /*08a0*/  FFMA.FTZ R0, R27, R0, RZ ;  /* 0x000000001b007223 */ /* 0x000fc800000100ff */
[----:B------:R-:W-:-:S02]  /*08b0*/  FFMA.FTZ R5, R5, R0, R5 ;  /* 0x0000000005057223 */ /* 0x000fc40000010005 */
.L_x_11:
[----:B------:R-:W-:Y:S05]  /*08c0*/  BSYNC B0 ;  /* 0x0000000000007941 */ /* 0x000fea0003800000 */
.L_x_9:
        /* <DEDUP_REMOVED lines=17> */
.L_x_13:
[----:B------:R-:W-:Y:S01]  /*09e0*/  MOV R0, 0x3c80f082 ;  /* 0x3c80f08200007802 */ /* 0x000fe20000000f00 */
[----:B------:R-:W-:-:S04]  /*09f0*/  FMUL R29, R27, R27 ;  /* 0x0000001b1b1d7220 */ /* 0x000fc80000400000 */
[----:B------:R-:W-:-:S04]  /*0a00*/  FFMA.FTZ R0, R29, R0, -0.052303962409496307373 ;  /* 0xbd563cae1d007423 */ /* 0x000fc80000010000 */
[----:B------:R-:W-:-:S04]  /*0a10*/  FFMA.FTZ R0, R29, R0, 0.1331529766321182251 ;  /* 0x3e0859411d007423 */ /* 0x000fc80000010000 */
[----:B------:R-:W-:-:S04]  /*0a20*/  FFMA.FTZ R0, R29, R0, -0.33332768082618713379 ;  /* 0xbeaaa9ed1d007423 */ /* 0x000fc80000010000 */
[----:B------:R-:W-:-:S04]  /*0a30*/  FFMA.FTZ R0, R29, R0, RZ ;  /* 0x000000001d007223 */ /* 0x000fc800000100ff */
[----:B------:R-:W-:-:S02]  /*0a40*/  FFMA.FTZ R27, R27, R0, R27 ;  /* 0x000000001b1b7223 */ /* 0x000fc4000001001b */
.L_x_14:
[----:B------:R-:W-:Y:S05]  /*0a50*/  BSYNC B0 ;  /* 0x0000000000007941 */ /* 0x000fea0003800000 */
.L_x_12:
        /* <DEDUP_REMOVED lines=18> */
.L_x_16:
[----:B------:R-:W-:Y:S01]  /*0b80*/  MOV R0, 0x3c80f082 ;  /* 0x3c80f08200007802 */ /* 0x000fe20000000f00 */
[----:B------:R-:W-:-:S04]  /*0b90*/  FMUL R29, R6, R6 ;  /* 0x00000006061d7220 */ /* 0x000fc80000400000 */
[----:B------:R-:W-:-:S04]  /*0ba0*/  FFMA.FTZ R0, R29, R0, -0.052303962409496307373 ;  /* 0xbd563cae1d007423 */ /* 0x000fc80000010000 */
[----:B------:R-:W-:-:S04]  /*0bb0*/  FFMA.FTZ R0, R29, R0, 0.1331529766321182251 ;  /* 0x3e0859411d007423 */ /* 0x000fc80000010000 */
[----:B------:R-:W-:-:S04]  /*0bc0*/  FFMA.FTZ R0, R29, R0, -0.33332768082618713379 ;  /* 0xbeaaa9ed1d007423 */ /* 0x000fc80000010000 */
[----:B------:R-:W-:-:S04]  /*0bd0*/  FFMA.FTZ R29, R29, R0, RZ ;  /* 0x000000001d1d7223 */ /* 0x000fc800000100ff */
[----:B------:R-:W-:-:S02]  /*0be0*/  FFMA.FTZ R6, R6, R29, R6 ;  /* 0x0000001d06067223 */ /* 0x000fc40000010006 */
.L_x_17:
[----:B------:R-:W-:Y:S05]  /*0bf0*/  BSYNC B0 ;  /* 0x0000000000007941 */ /* 0x000fea0003800000 */
.L_x_15:
        /* <DEDUP_REMOVED lines=17> */
.L_x_19:
[----:B------:R-:W-:Y:S01]  /*0d10*/  MOV R0, 0x3c80f082 ;  /* 0x3c80f08200007802 */ /* 0x000fe20000000f00 */
[----:B------:R-:W-:-:S04]  /*0d20*/  FMUL R29, R28, R28 ;  /* 0x0000001c1c1d7220 */ /* 0x000fc80000400000 */
[----:B------:R-:W-:-:S04]  /*0d30*/  FFMA.FTZ R0, R29, R0, -0.052303962409496307373 ;  /* 0xbd563cae1d007423 */ /* 0x000fc80000010000 */
[----:B------:R-:W-:-:S04]  /*0d40*/  FFMA.FTZ R0, R29, R0, 0.1331529766321182251 ;  /* 0x3e0859411d007423 */ /* 0x000fc80000010000 */
[----:B------:R-:W-:-:S04]  /*0d50*/  FFMA.FTZ R0, R29, R0, -0.33332768082618713379 ;  /* 0xbeaaa9ed1d007423 */ /* 0x000fc80000010000 */
[----:B------:R-:W-:-:S04]  /*0d60*/  FFMA.FTZ R29, R29, R0, RZ ;  /* 0x000000001d1d7223 */ /* 0x000fc800000100ff */
[----:B------:R-:W-:-:S02]  /*0d70*/  FFMA.FTZ R28, R28, R29, R28 ;  /* 0x0000001d1c1c7223 */ /* 0x000fc4000001001c */
.L_x_20:
[----:B------:R-:W-:Y:S05]  /*0d80*/  BSYNC B0 ;  /* 0x0000000000007941 */ /* 0x000fea0003800000 */
.L_x_18:
        /* <DEDUP_REMOVED lines=18> */
.L_x_22:
[----:B------:R-:W-:Y:S01]  /*0eb0*/  MOV R0, 0x3c80f082 ;  /* 0x3c80f08200007802 */ /* 0x000fe20000000f00 */
[----:B------:R-:W-:-:S04]  /*0ec0*/  FMUL R29, R7, R7 ;  /* 0x00000007071d7220 */ /* 0x000fc80000400000 */
[----:B------:R-:W-:-:S04]  /*0ed0*/  FFMA.FTZ R0, R29, R0, -0.052303962409496307373 ;  /* 0xbd563cae1d007423 */ /* 0x000fc80000010000 */
[----:B------:R-:W-:-:S04]  /*0ee0*/  FFMA.FTZ R0, R29, R0, 0.1331529766321182251 ;  /* 0x3e0859411d007423 */ /* 0x000fc80000010000 */
[----:B------:R-:W-:-:S04]  /*0ef0*/  FFMA.FTZ R0, R29, R0, -0.33332768082618713379 ;  /* 0xbeaaa9ed1d007423 */ /* 0x000fc80000010000 */
[----:B------:R-:W-:-:S04]  /*0f00*/  FFMA.FTZ R0, R29, R0, RZ ;  /* 0x000000001d007223 */ /* 0x000fc800000100ff */
[----:B------:R-:W-:-:S02]  /*0f10*/  FFMA.FTZ R7, R0, R7, R7 ;  /* 0x0000000700077223 */ /* 0x000fc40000010007 */
.L_x_23:
[----:B------:R-:W-:Y:S05]  /*0f20*/  BSYNC B0 ;  /* 0x0000000000007941 */ /* 0x000fea0003800000 */
.L_x_21:
[----:B------:R-:W-:Y:S02]  /*0f30*/  ISETP.GT.AND P2, PT, R15, R11, PT ;  /* 0x0000000b0f00720c */ /* 0x000fe40003f44270 */
[----:B------:R-:W-:Y:S02]  /*0f40*/  IADD3 R0, -R3, RZ, RZ ;  /* 0x000000ff03007210 */ /* 0x000fe40007ffe1ff */
[----:B------:R-:W-:Y:S02]  /*0f50*/  IADD3 R29, R14, R15, RZ ;  /* 0x0000000f0e1d7210 */ /* 0x000fe40007ffe0ff */
[----:B------:R-:W-:Y:S02]  /*0f60*/  FSEL R31, RZ, -3.38953138925153547590e+38, !P2 ;  /* 0xff7f0000ff1f7808 */ /* 0x000fe40005000000 */
[C---:B------:R-:W-:Y:S02]  /*0f70*/  ISETP.GT.AND P1, PT, R15.reuse, R12, PT ;  /* 0x0000000c0f00720c */ /* 0x040fe40003f24270 */
[----:B------:R-:W-:Y:S01]  /*0f80*/  FSETP.NAN.AND P5, PT, R22, R22, PT ;  /* 0x000000161600720b */ /* 0x000fe20003fa8000 */
[----:B------:R-:W-:Y:S01]  /*0f90*/  FFMA R31, R4, 50, R31 ;  /* 0x42480000041f7823 */ /* 0x000fe2000000001f */
[----:B------:R-:W-:-:S02]  /*0fa0*/  ISETP.GT.AND P6, PT, R15, R0, PT ;  /* 0x000000000f00720c */ /* 0x000fc40003fc4270 */
[----:B------:R-:W-:Y:S02]  /*0fb0*/  ISETP.GT.AND P0, PT, R29, RZ, PT ;  /* 0x000000ff1d00720c */ /* 0x000fe40003f04270 */
[----:B------:R-:W-:Y:S02]  /*0fc0*/  IADD3 R0, -R8, RZ, RZ ;  /* 0x000000ff08007210 */ /* 0x000fe40007ffe1ff */
[----:B------:R-:W-:Y:S02]  /*0fd0*/  FSEL R29, RZ, -3.38953138925153547590e+38, !P1 ;  /* 0xff7f0000ff1d7808 */ /* 0x000fe40004800000 */
[C---:B------:R-:W-:Y:S02]  /*0fe0*/  ISETP.GT.AND P4, PT, R15.reuse, R13, PT ;  /* 0x0000000d0f00720c */ /* 0x040fe40003f84270 */
[----:B------:R-:W-:Y:S01]  /*0ff0*/  FSETP.NAN.AND P3, PT, R24, R24, PT ;  /* 0x000000181800720b */ /* 0x000fe20003f68000 */
[----:B------:R-:W-:Y:S01]  /*1000*/  FFMA R29, R26, 50, R29 ;  /* 0x424800001a1d7823 */ /* 0x000fe2000000001d */
[----:B------:R-:W-:-:S02]  /*1010*/  ISETP.GT.AND P2, PT, R15, R0, PT ;  /* 0x000000000f00720c */ /* 0x000fc40003f44270 */
[----:B------:R-:W-:Y:S02]  /*1020*/  FSEL R0, RZ, -3.38953138925153547590e+38, !P4 ;  /* 0xff7f0000ff007808 */ /* 0x000fe40006000000 */
[----:B------:R-:W-:Y:S02]  /*1030*/  FSEL R4, RZ, -3.38953138925153547590e+38, !P0 ;  /* 0xff7f0000ff047808 */ /* 0x000fe40004000000 */
[----:B------:R-:W-:Y:S01]  /*1040*/  FSETP.GT.AND P4, PT, R22, R31, PT ;  /* 0x0000001f1600720b */ /* 0x000fe20003f84000 */
[----:B------:R-:W-:Y:S01]  /*1050*/  FFMA R0, R5, 50, R0 ;  /* 0x4248000005007823 */ /* 0x000fe20000000000 */
[----:B------:R-:W-:Y:S01]  /*1060*/  FSETP.NAN.AND P0, PT, R21, R21, PT ;  /* 0x000000151500720b */ /* 0x000fe20003f08000 */
[----:B------:R-:W-:Y:S01]  /*1070*/  FFMA R4, R25, 50, R4 ;  /* 0x4248000019047823 */ /* 0x000fe20000000004 */
[----:B------:R-:W-:Y:S02]  /*1080*/  @!P5 FSEL R22, R31, R22, !P4 ;  /* 0x000000161f16d208 */ /* 0x000fe40006000000 */
[----:B------:R-:W-:-:S02]  /*1090*/  FSETP.GT.AND P4, PT, R24, R29, PT ;  /* 0x0000001d1800720b */ /* 0x000fc40003f84000 */
[----:B------:R-:W-:Y:S02]  /*10a0*/  FSEL R5, RZ, -3.38953138925153547590e+38, !P2 ;  /* 0xff7f0000ff057808 */ /* 0x000fe40005000000 */
[----:B------:R-:W-:Y:S02]  /*10b0*/  @!P3 FSEL R24, R29, R24, !P4 ;  /* 0x000000181d18b208 */ /* 0x000fe40006000000 */
[----:B------:R-:W-:Y:S01]  /*10c0*/  FSETP.GT.AND P4, PT, R21, R4, PT ;  /* 0x000000041500720b */ /* 0x000fe20003f84000 */
[----:B------:R-:W-:Y:S01]  /*10d0*/  FFMA R28, R28, 50, R5 ;  /* 0x424800001c1c7823 */ /* 0x000fe20000000005 */
[----:B------:R-:W-:Y:S02]  /*10e0*/  FSETP.NAN.AND P2, PT, R23, R23, PT ;  /* 0x000000171700720b */ /* 0x000fe40003f48000 */
[----:B------:R-:W-:Y:S02]  /*10f0*/  @!P0 FSEL R21, R4, R21, !P4 ;  /* 0x0000001504158208 */ /* 0x000fe40006000000 */
[----:B------:R-:W-:-:S02]  /*1100*/  IADD3 R30, -R9, RZ, RZ ;  /* 0x000000ff091e7210 */ /* 0x000fc40007ffe1ff */
[----:B------:R-:W-:Y:S02]  /*1110*/  FSETP.NAN.AND P0, PT, R19, R19, PT ;  /* 0x000000131300720b */ /* 0x000fe40003f08000 */
[----:B------:R-:W-:Y:S02]  /*1120*/  ISETP.GT.AND P1, PT, R15, R30, PT ;  /* 0x0000001e0f00720c */ /* 0x000fe40003f24270 */
[----:B------:R-:W-:Y:S02]  /*1130*/  FSETP.GT.AND P5, PT, R23, R0, PT ;  /* 0x000000001700720b */ /* 0x000fe40003fa4000 */
[----:B------:R-:W-:Y:S02]  /*1140*/  IADD3 R30, -R10, RZ, RZ ;  /* 0x000000ff0a1e7210 */ /* 0x000fe40007ffe1ff */
[----:B------:R-:W-:Y:S02]  /*1150*/  FSEL R26, RZ, -3.38953138925153547590e+38, !P6 ;  /* 0xff7f0000ff1a7808 */ /* 0x000fe40007000000 */
[----:B------:R-:W-:-:S02]  /*1160*/  @!P2 FSEL R23, R0, R23, !P5 ;  /* 0x000000170017a208 */ /* 0x000fc40006800000 */
[----:B------:R-:W-:Y:S01]  /*1170*/  ISETP.GT.AND P6, PT, R15, R30, PT ;  /* 0x0000001e0f00720c */ /* 0x000fe20003fc4270 */
[----:B------:R-:W-:Y:S01]  /*1180*/  FFMA R7, R7, 50, R26 ;  /* 0x4248000007077823 */ /* 0x000fe2000000001a */
[----:B------:R-:W-:Y:S02]  /*1190*/  FSETP.GT.AND P5, PT, R19, R28, PT ;  /* 0x0000001c1300720b */ /* 0x000fe40003fa4000 */
[----:B------:R-:W-:Y:S02]  /*11a0*/  IADD3 R15, R15, 0x800, RZ ;  /* 0x000008000f0f7810 */ /* 0x000fe40007ffe0ff */
[----:B------:R-:W-:Y:S02]  /*11b0*/  FSETP.NAN.AND P3, PT, R20, R20, PT ;  /* 0x000000141400720b */ /* 0x000fe40003f68000 */
[----:B------:R-:W-:Y:S02]  /*11c0*/  @!P0 FSEL R19, R28, R19, !P5 ;  /* 0x000000131c138208 */ /* 0x000fe40006800000 */
[----:B------:R-:W-:-:S02]  /*11d0*/  ISETP.GE.U32.AND P0, PT, R15, 0x2000, PT ;  /* 0x000020000f00780c */ /* 0x000fc40003f06070 */
[----:B------:R-:W-:Y:S02]  /*11e0*/  FSEL R5, RZ, -3.38953138925153547590e+38, !P1 ;  /* 0xff7f0000ff057808 */ /* 0x000fe40004800000 */
[----:B------:R-:W-:Y:S02]  /*11f0*/  FSEL R4, RZ, -3.38953138925153547590e+38, !P6 ;  /* 0xff7f0000ff047808 */ /* 0x000fe40007000000 */
[----:B------:R-:W-:Y:S01]  /*1200*/  FSETP.NAN.AND P4, PT, R18, R18, PT ;  /* 0x000000121200720b */ /* 0x000fe20003f88000 */
[----:B------:R-:W-:Y:S01]  /*1210*/  FFMA R5, R6, 50, R5 ;  /* 0x4248000006057823 */ /* 0x000fe20000000005 */
[----:B------:R-:W-:Y:S01]  /*1220*/  FSETP.NAN.AND P1, PT, R17, R17, PT ;  /* 0x000000111100720b */ /* 0x000fe20003f28000 */
[----:B------:R-:W-:Y:S01]  /*1230*/  FFMA R4, R27, 50, R4 ;  /* 0x424800001b047823 */ /* 0x000fe20000000004 */
[----:B------:R-:W-:-:S04]  /*1240*/  FSETP.GT.AND P6, PT, R20, R7, PT ;  /* 0x000000071400720b */ /* 0x000fc80003fc4000 */
[----:B------:R-:W-:Y:S02]  /*1250*/  @!P3 FSEL R20, R7, R20, !P6 ;  /* 0x000000140714b208 */ /* 0x000fe40007000000 */
[----:B------:R-:W-:Y:S02]  /*1260*/  FSETP.GT.AND P3, PT, R18, R5, PT ;  /* 0x000000051200720b */ /* 0x000fe40003f64000 */
[----:B------:R-:W-:Y:S02]  /*1270*/  FSETP.GT.AND P2, PT, R17, R4, PT ;  /* 0x000000041100720b */ /* 0x000fe40003f44000 */
[----:B------:R-:W-:Y:S02]  /*1280*/  @!P4 FSEL R18, R5, R18, !P3 ;  /* 0x000000120512c208 */ /* 0x000fe40005800000 */
[----:B------:R-:W-:Y:S01]  /*1290*/  @!P1 FSEL R17, R4, R17, !P2 ;  /* 0x0000001104119208 */ /* 0x000fe20005000000 */
[----:B------:R-:W-:Y:S01]  /*12a0*/  @P0 CALL.REL.NOINC `(.L_x_24) ;  /* 0x0000001000000944 */ /* 0x000fe20003c00000 */
[----:B------:R-:W-:Y:S05]  /*12b0*/  BRA `(.L_x_25) ;  /* 0xffffef7000007947 */ /* 0x000fea000383ffff */
.L_x_24:
[C---:B------:R-:W-:Y:S02]  /*12c0*/  FSETP.NAN.AND P1, PT, R21.reuse, R21, PT ;  /* 0x000000151500720b */ /* 0x040fe40003f28000 */
[----:B------:R-:W-:-:S02]  /*12d0*/  FSETP.GT.AND P0, PT, R21, R22, PT ;  /* 0x000000161500720b */ /* 0x000fc40003f04000 */
[C---:B------:R-:W-:Y:S02]  /*12e0*/  FSEL R22, R21.reuse, R22, P1 ;  /* 0x0000001615167208 */ /* 0x040fe40000800000 */
[----:B------:R-:W-:Y:S02]  /*12f0*/  SHF.R.U32.HI R5, RZ, 0x5, R16 ;  /* 0x00000005ff057819 */ /* 0x000fe40000011610 */
[----:B------:R-:W-:Y:S02]  /*1300*/  FSEL R21, R21, R22, P0 ;  /* 0x0000001615157208 */ /* 0x000fe40000000000 */
[----:B------:R-:W-:Y:S02]  /*1310*/  SHF.L.U32 R5, R5, 0x2, RZ ;  /* 0x0000000205057819 */ /* 0x000fe400000006ff */
[C---:B------:R-:W-:Y:S02]  /*1320*/  FSETP.GT.AND P0, PT, R21.reuse, R24, PT ;  /* 0x000000181500720b */ /* 0x040fe40003f04000 */
[----:B------:R-:W-:-:S02]  /*1330*/  FSETP.NAN.AND P1, PT, R21, R21, PT ;  /* 0x000000151500720b */ /* 0x000fc40003f28000 */
[----:B------:R-:W-:-:S09]  /*1340*/  LOP3.LUT R26, R5, 0x1c, RZ, 0xe2, !PT ;  /* 0x0000001c051a7812 */ /* 0x000fd200078ee2ff */
[----:B------:R-:W-:Y:S02]  /*1350*/  @!P0 FSEL R21, R21, R24, P1 ;  /* 0x0000001815158208 */ /* 0x000fe40000800000 */
[----:B------:R-:W-:Y:S02]  /*1360*/  CS2R R24, SRZ ;  /* 0x0000000000187805 */ /* 0x000fe4000001ff00 */
[C---:B------:R-:W-:Y:S02]  /*1370*/  FSETP.GT.AND P0, PT, R21.reuse, R23, PT ;  /* 0x000000171500720b */ /* 0x040fe40003f04000 */
[----:B------:R-:W-:-:S11]  /*1380*/  FSETP.NAN.AND P1, PT, R21, R21, PT ;  /* 0x000000151500720b */ /* 0x000fd60003f28000 */
[----:B------:R-:W-:Y:S02]  /*1390*/  @!P0 FSEL R21, R21, R23, P1 ;  /* 0x0000001715158208 */ /* 0x000fe40000800000 */
[----:B------:R-:W-:Y:S02]  /*13a0*/  CS2R R22, SRZ ;  /* 0x0000000000167805 */ /* 0x000fe4000001ff00 */
[C---:B------:R-:W-:Y:S02]  /*13b0*/  FSETP.GT.AND P0, PT, R21.reuse, R17, PT ;  /* 0x000000111500720b */ /* 0x040fe40003f04000 */
[----:B------:R-:W-:-:S11]  /*13c0*/  FSETP.NAN.AND P1, PT, R21, R21, PT ;  /* 0x000000151500720b */ /* 0x000fd60003f28000 */
[----:B------:R-:W-:Y:S02]  /*13d0*/  @!P0 FSEL R21, R21, R17, P1 ;  /* 0x0000001115158208 */ /* 0x000fe40000800000 */
[----:B------:R-:W-:Y:S02]  /*13e0*/  MOV R17, RZ ;  /* 0x000000ff00117202 */ /* 0x000fe40000000f00 */
[C---:B------:R-:W-:Y:S02]  /*13f0*/  FSETP.GT.AND P0, PT, R21.reuse, R18, PT ;  /* 0x000000121500720b */ /* 0x040fe40003f04000 */
[----:B------:R-:W-:-:S11]  /*1400*/  FSETP.NAN.AND P1, PT, R21, R21, PT ;  /* 0x000000151500720b */ /* 0x000fd60003f28000 */
[----:B------:R-:W-:-:S04]  /*1410*/  @!P0 FSEL R21, R21, R18, P1 ;  /* 0x0000001215158208 */ /* 0x000fc80000800000 */
[C---:B------:R-:W-:Y:S02]  /*1420*/  FSETP.GT.AND P0, PT, R21.reuse, R19, PT ;  /* 0x000000131500720b */ /* 0x040fe40003f04000 */
[----:B------:R-:W-:-:S11]  /*1430*/  FSETP.NAN.AND P1, PT, R21, R21, PT ;  /* 0x000000151500720b */ /* 0x000fd60003f28000 */
[----:B------:R-:W-:Y:S02]  /*1440*/  @!P0 FSEL R21, R21, R19, P1 ;  /* 0x0000001315158208 */ /* 0x000fe40000800000 */
[----:B------:R-:W-:Y:S02]  /*1450*/  CS2R R18, SRZ ;  /* 0x0000000000127805 */ /* 0x000fe4000001ff00 */
[C---:B------:R-:W-:Y:S02]  /*1460*/  FSETP.GT.AND P0, PT, R21.reuse, R20, PT ;  /* 0x000000141500720b */ /* 0x040fe40003f04000 */
[----:B------:R-:W-:-:S11]  /*1470*/  FSETP.NAN.AND P1, PT, R21, R21, PT ;  /* 0x000000151500720b */ /* 0x000fd60003f28000 */
[----:B------:R-:W-:-:S04]  /*1480*/  @!P0 FSEL R21, R21, R20, P1 ;  /* 0x0000001415158208 */ /* 0x000fc80000800000 */
[C---:B------:R-:W-:Y:S01]  /*1490*/  FSETP.NAN.AND P1, PT, R21.reuse, R21, PT ;  /* 0x000000151500720b */ /* 0x040fe20003f28000 */
[----:B------:R-:W0:Y:S02]  /*14a0*/  SHFL.BFLY PT, R0, R21, 0x10, 0x1f ;  /* 0x0e001f0015007f89 */ /* 0x000e2400000e0000 */
[----:B0-----:R-:W-:-:S10]  /*14b0*/  FSETP.GT.AND P0, PT, R21, R0, PT ;  /* 0x000000001500720b */ /* 0x001fd40003f04000 */
[----:B------:R-:W-:-:S04]  /*14c0*/  @!P1 FSEL R21, R21, R0, P0 ;  /* 0x0000000015159208 */ /* 0x000fc80000000000 */
[C---:B------:R-:W-:Y:S01]  /*14d0*/  FSETP.NAN.AND P1, PT, R21.reuse, R21, PT ;  /* 0x000000151500720b */ /* 0x040fe20003f28000 */
[----:B------:R-:W0:Y:S02]  /*14e0*/  SHFL.BFLY PT, R0, R21, 0x8, 0x1f ;  /* 0x0d001f0015007f89 */ /* 0x000e2400000e0000 */
[----:B0-----:R-:W-:-:S13]  /*14f0*/  FSETP.GT.AND P0, PT, R21, R0, PT ;  /* 0x000000001500720b */ /* 0x001fda0003f04000 */
        /* <DEDUP_REMOVED lines=8> */
[----:B------:R-:W-:Y:S02]  /*1580*/  @!P0 FSEL R21, R21, R0, P1 ;  /* 0x0000000015158208 */ /* 0x000fe40000800000 */
[----:B------:R-:W-:Y:S02]  /*1590*/  LOP3.LUT P1, RZ, R16, 0x1f, RZ, 0xc0, !PT ;  /* 0x0000001f10ff7812 */ /* 0x000fe4000782c0ff */
[C---:B------:R-:W-:Y:S01]  /*15a0*/  FSETP.NAN.AND P2, PT, R21.reuse, R21, PT ;  /* 0x000000151500720b */ /* 0x040fe20003f48000 */
[----:B------:R-:W0:Y:S02]  /*15b0*/  SHFL.BFLY PT, R0, R21, 0x1, 0x1f ;  /* 0x0c201f0015007f89 */ /* 0x000e2400000e0000 */
[----:B0-----:R-:W-:-:S13]  /*15c0*/  FSETP.GT.AND P0, PT, R21, R0, PT ;  /* 0x000000001500720b */ /* 0x001fda0003f04000 */
[----:B------:R-:W-:Y:S02]  /*15d0*/  @!P0 FSEL R21, R21, R0, P2 ;  /* 0x0000000015158208 */ /* 0x000fe40001000000 */
[----:B------:R-:W-:-:S03]  /*15e0*/  ISETP.GE.AND P2, PT, R16, 0x8, PT ;  /* 0x000000081000780c */ /* 0x000fc60003f46270 */
[----:B------:R-:W-:Y:S04]  /*15f0*/  @!P1 STS [R26], R21 ;  /* 0x000000151a009388 */ /* 0x000fe80000000800 */
[----:B------:R-:W-:Y:S06]  /*1600*/  BAR.SYNC 0x0 ;  /* 0x0000000000007b1d */ /* 0x000fec0000000000 */
[----:B------:R-:W0:Y:S01]  /*1610*/  @!P2 LDS R4, [R16.X4] ;  /* 0x000000001004a984 */ /* 0x000e220000004800 */
[----:B------:R-:W-:-:S03]  /*1620*/  CS2R R20, SRZ ;  /* 0x0000000000147805 */ /* 0x000fc6000001ff00 */
[----:B0-----:R-:W0:Y:S01]  /*1630*/  SHFL.BFLY PT, R5, R4, 0x4, 0x1f ;  /* 0x0c801f0004057f89 */ /* 0x001e2200000e0000 */
[C---:B------:R-:W-:Y:S02]  /*1640*/  FSETP.NAN.AND P3, PT, R4.reuse, R4, PT ;  /* 0x000000040400720b */ /* 0x040fe40003f68000 */
[----:B0-----:R-:W-:-:S04]  /*1650*/  FSETP.GT.AND P0, PT, R4, R5, PT ;  /* 0x000000050400720b */ /* 0x001fc80003f04000 */
[----:B------:R-:W-:-:S04]  /*1660*/  FSEL R5, R4, R5, P0 ;  /* 0x0000000504057208 */ /* 0x000fc80000000000 */
[----:B------:R-:W-:-:S04]  /*1670*/  FSEL R5, R4, R5, P3 ;  /* 0x0000000504057208 */ /* 0x000fc80001800000 */
[C---:B------:R-:W-:Y:S01]  /*1680*/  FSETP.NAN.AND P3, PT, R5.reuse, R5, PT ;  /* 0x000000050500720b */ /* 0x040fe20003f68000 */
[----:B------:R-:W0:Y:S02]  /*1690*/  SHFL.BFLY PT, R0, R5, 0x2, 0x1f ;  /* 0x0c401f0005007f89 */ /* 0x000e2400000e0000 */
[----:B0-----:R-:W-:-:S13]  /*16a0*/  FSETP.GT.AND P0, PT, R5, R0, PT ;  /* 0x000000000500720b */ /* 0x001fda0003f04000 */
[----:B------:R-:W-:Y:S02]  /*16b0*/  @!P0 FSEL R5, R5, R0, P3 ;  /* 0x0000000005058208 */ /* 0x000fe40001800000 */
[C---:B------:R-:W-:Y:S02]  /*16c0*/  LOP3.LUT P0, RZ, R16.reuse, 0x7, RZ, 0xc0, !PT ;  /* 0x0000000710ff7812 */ /* 0x040fe4000780c0ff */
[C---:B------:R-:W-:Y:S01]  /*16d0*/  FSETP.NAN.AND P4, PT, R5.reuse, R5, PT ;  /* 0x000000050500720b */ /* 0x040fe20003f88000 */
[----:B------:R-:W0:Y:S01]  /*16e0*/  SHFL.BFLY PT, R0, R5, 0x1, 0x1f ;  /* 0x0c201f0005007f89 */ /* 0x000e2200000e0000 */
[----:B------:R-:W-:Y:S02]  /*16f0*/  ISETP.LT.AND P0, PT, R16, 0x8, !P0 ;  /* 0x000000081000780c */ /* 0x000fe40004701270 */
[----:B0-----:R-:W-:-:S13]  /*1700*/  FSETP.GT.AND P3, PT, R5, R0, PT ;  /* 0x000000000500720b */ /* 0x001fda0003f64000 */
[----:B------:R-:W-:-:S05]  /*1710*/  @!P3 FSEL R5, R5, R0, P4 ;  /* 0x000000000505b208 */ /* 0x000fca0002000000 */
[----:B------:R-:W-:Y:S04]  /*1720*/  @P0 STS [R16.X4], R5 ;  /* 0x0000000510000388 */ /* 0x000fe80000004800 */
[----:B------:R-:W-:Y:S06]  /*1730*/  BAR.SYNC 0x0 ;  /* 0x0000000000007b1d */ /* 0x000fec0000000000 */
[----:B------:R-:W0:Y:S02]  /*1740*/  LDS R15, [RZ] ;  /* 0x00000000ff0f7984 */ /* 0x000e240000000800 */
.L_x_51:
        /* <DEDUP_REMOVED lines=14> */
[----:B------:R-:W1:Y:S02]  /*1830*/  MUFU.EX2 R0, R0 ;  /* 0x0000000000007308 */ /* 0x000e640000000800 */
[----:B-1----:R-:W-:-:S06]  /*1840*/  FADD R28, R0, 1 ;  /* 0x3f800000001c7421 */ /* 0x002fcc0000000000 */
[----:B------:R-:W1:Y:S02]  /*1850*/  MUFU.RCP R28, R28 ;  /* 0x0000001c001c7308 */ /* 0x000e640000001000 */
[----:B-1----:R-:W-:-:S05]  /*1860*/  FFMA.FTZ R29, R28, -2, R29 ;  /* 0xc00000001c1d7823 */ /* 0x002fca000001001d */
[----:B------:R-:W-:-:S04]  /*1870*/  FSEL R30, R29, 1, !P3 ;  /* 0x3f8000001d1e7808 */ /* 0x000fc80005800000 */
[----:B------:R-:W-:Y:S01]  /*1880*/  LOP3.LUT R27, R30, 0x80000000, R27, 0xf8, !PT ;  /* 0x800000001e1b7812 */ /* 0x000fe200078ef81b */
[----:B------:R-:W-:Y:S05]  /*1890*/  BRA `(.L_x_28) ;  /* 0x0000007000007947 */ /* 0x000fea0003800000 */
.L_x_27:
[----:B------:R-:W-:Y:S01]  /*18a0*/  MOV R0, 0x3c80f082 ;  /* 0x3c80f08200007802 */ /* 0x000fe20000000f00 */
[----:B------:R-:W-:-:S04]  /*18b0*/  FMUL R29, R27, R27 ;  /* 0x0000001b1b1d7220 */ /* 0x000fc80000400000 */
[----:B------:R-:W-:-:S04]  /*18c0*/  FFMA.FTZ R0, R29, R0, -0.052303962409496307373 ;  /* 0xbd563cae1d007423 */ /* 0x000fc80000010000 */
[----:B------:R-:W-:-:S04]  /*18d0*/  FFMA.FTZ R0, R29, R0, 0.1331529766321182251 ;  /* 0x3e0859411d007423 */ /* 0x000fc80000010000 */
[----:B------:R-:W-:-:S04]  /*18e0*/  FFMA.FTZ R0, R29, R0, -0.33332768082618713379 ;  /* 0xbeaaa9ed1d007423 */ /* 0x000fc80000010000 */
[----:B------:R-:W-:-:S04]  /*18f0*/  FFMA.FTZ R0, R29, R0, RZ ;  /* 0x000000001d007223 */ /* 0x000fc800000100ff */
[----:B------:R-:W-:-:S02]  /*1900*/  FFMA.FTZ R27, R27, R0, R27 ;  /* 0x000000001b1b7223 */ /* 0x000fc4000001001b */
.L_x_28:
[----:B------:R-:W-:Y:S05]  /*1910*/  BSYNC B0 ;  /* 0x0000000000007941 */ /* 0x000fea0003800000 */
.L_x_26:
        /* <DEDUP_REMOVED lines=18> */
.L_x_30:
[----:B------:R-:W-:Y:S01]  /*1a40*/  MOV R0, 0x3c80f082 ;  /* 0x3c80f08200007802 */ /* 0x000fe20000000f00 */
[----:B------:R-:W-:-:S04]  /*1a50*/  FMUL R29, R4, R4 ;  /* 0x00000004041d7220 */ /* 0x000fc80000400000 */
[----:B------:R-:W-:-:S04]  /*1a60*/  FFMA.FTZ R0, R29, R0, -0.052303962409496307373 ;  /* 0xbd563cae1d007423 */ /* 0x000fc80000010000 */
[----:B------:R-:W-:-:S04]  /*1a70*/  FFMA.FTZ R0, R29, R0, 0.1331529766321182251 ;  /* 0x3e0859411d007423 */ /* 0x000fc80000010000 */
[----:B------:R-:W-:-:S04]  /*1a80*/  FFMA.FTZ R0, R29, R0, -0.33332768082618713379 ;  /* 0xbeaaa9ed1d007423 */ /* 0x000fc80000010000 */
[----:B------:R-:W-:-:S04]  /*1a90*/  FFMA.FTZ R29, R29, R0, RZ ;  /* 0x000000001d1d7223 */ /* 0x000fc800000100ff */
[----:B------:R-:W-:-:S02]  /*1aa0*/  FFMA.FTZ R4, R4, R29, R4 ;  /* 0x0000001d04047223 */ /* 0x000fc40000010004 */
.L_x_31:
[----:B------:R-:W-:Y:S05]  /*1ab0*/  BSYNC B0 ;  /* 0x0000000000007941 */ /* 0x000fea0003800000 */
.L_x_29:
        /* <DEDUP_REMOVED lines=17> */
.L_x_33:
[----:B------:R-:W-:Y:S01]  /*1bd0*/  MOV R0, 0x3c80f082 ;  /* 0x3c80f08200007802 */ /* 0x000fe20000000f00 */
[----:B------:R-:W-:-:S04]  /*1be0*/  FMUL R29, R28, R28 ;  /* 0x0000001c1c1d7220 */ /* 0x000fc80000400000 */
[----:B------:R-:W-:-:S04]  /*1bf0*/  FFMA.FTZ R0, R29, R0, -0.052303962409496307373 ;  /* 0xbd563cae1d007423 */ /* 0x000fc80000010000 */
[----:B------:R-:W-:-:S04]  /*1c00*/  FFMA.FTZ R0, R29, R0, 0.1331529766321182251 ;  /* 0x3e0859411d007423 */ /* 0x000fc80000010000 */
[----:B------:R-:W-:-:S04]  /*1c10*/  FFMA.FTZ R0, R29, R0, -0.33332768082618713379 ;  /* 0xbeaaa9ed1d007423 */ /* 0x000fc80000010000 */
[----:B------:R-:W-:-:S04]  /*1c20*/  FFMA.FTZ R29, R29, R0, RZ ;  /* 0x000000001d1d7223 */ /* 0x000fc800000100ff */
[----:B------:R-:W-:-:S02]  /*1c30*/  FFMA.FTZ R28, R28, R29, R28 ;  /* 0x0000001d1c1c7223 */ /* 0x000fc4000001001c */
.L_x_34:
[----:B------:R-:W-:Y:S05]  /*1c40*/  BSYNC B0 ;  /* 0x0000000000007941 */ /* 0x000fea0003800000 */
.L_x_32:
        /* <DEDUP_REMOVED lines=18> */
.L_x_36:
[----:B------:R-:W-:Y:S01]  /*1d70*/  MOV R0, 0x3c80f082 ;  /* 0x3c80f08200007802 */ /* 0x000fe20000000f00 */
[----:B------:R-:W-:-:S04]  /*1d80*/  FMUL R5, R30, R30 ;  /* 0x0000001e1e057220 */ /* 0x000fc80000400000 */
[----:B------:R-:W-:-:S04]  /*1d90*/  FFMA.FTZ R0, R5, R0, -0.052303962409496307373 ;  /* 0xbd563cae05007423 */ /* 0x000fc80000010000 */
[----:B------:R-:W-:-:S04]  /*1da0*/  FFMA.FTZ R0, R5, R0, 0.1331529766321182251 ;  /* 0x3e08594105007423 */ /* 0x000fc80000010000 */
[----:B------:R-:W-:-:S04]  /*1db0*/  FFMA.FTZ R0, R5, R0, -0.33332768082618713379 ;  /* 0xbeaaa9ed05007423 */ /* 0x000fc80000010000 */
[----:B------:R-:W-:-:S04]  /*1dc0*/  FFMA.FTZ R5, R5, R0, RZ ;  /* 0x0000000005057223 */ /* 0x000fc800000100ff */
[----:B------:R-:W-:-:S02]  /*1dd0*/  FFMA.FTZ R30, R30, R5, R30 ;  /* 0x000000051e1e7223 */ /* 0x000fc4000001001e */
.L_x_37:
[----:B------:R-:W-:Y:S05]  /*1de0*/  BSYNC B0 ;  /* 0x0000000000007941 */ /* 0x000fea0003800000 */
.L_x_35:
        /* <DEDUP_REMOVED lines=17> */
.L_x_39:
[----:B------:R-:W-:Y:S01]  /*1f00*/  MOV R0, 0x3c80f082 ;  /* 0x3c80f08200007802 */ /* 0x000fe20000000f00 */
[----:B------:R-:W-:-:S04]  /*1f10*/  FMUL R5, R29, R29 ;  /* 0x0000001d1d057220 */ /* 0x000fc80000400000 */
[----:B------:R-:W-:-:S04]  /*1f20*/  FFMA.FTZ R0, R5, R0, -0.052303962409496307373 ;  /* 0xbd563cae05007423 */ /* 0x000fc80000010000 */
[----:B------:R-:W-:-:S04]  /*1f30*/  FFMA.FTZ R0, R5, R0, 0.1331529766321182251 ;  /* 0x3e08594105007423 */ /* 0x000fc80000010000 */
[----:B------:R-:W-:-:S04]  /*1f40*/  FFMA.FTZ R0, R5, R0, -0.33332768082618713379 ;  /* 0xbeaaa9ed05007423 */ /* 0x000fc80000010000 */
[----:B------:R-:W-:-:S04]  /*1f50*/  FFMA.FTZ R0, R5, R0, RZ ;  /* 0x0000000005007223 */ /* 0x000fc800000100ff */
[----:B------:R-:W-:-:S02]  /*1f60*/  FFMA.FTZ R29, R29, R0, R29 ;  /* 0x000000001d1d7223 */ /* 0x000fc4000001001d */
.L_x_40:
[----:B------:R-:W-:Y:S05]  /*1f70*/  BSYNC B0 ;  /* 0x0000000000007941 */ /* 0x000fea0003800000 */
.L_x_38:
        /* <DEDUP_REMOVED lines=18> */
.L_x_42:
[----:B------:R-:W-:Y:S01]  /*20a0*/  MOV R0, 0x3c80f082 ;  /* 0x3c80f08200007802 */ /* 0x000fe20000000f00 */
[----:B------:R-:W-:-:S04]  /*20b0*/  FMUL R5, R6, R6 ;  /* 0x0000000606057220 */ /* 0x000fc80000400000 */
[----:B------:R-:W-:-:S04]  /*20c0*/  FFMA.FTZ R0, R5, R0, -0.052303962409496307373 ;  /* 0xbd563cae05007423 */ /* 0x000fc80000010000 */
[----:B------:R-:W-:-:S04]  /*20d0*/  FFMA.FTZ R0, R5, R0, 0.1331529766321182251 ;  /* 0x3e08594105007423 */ /* 0x000fc80000010000 */
[----:B------:R-:W-:-:S04]  /*20e0*/  FFMA.FTZ R0, R5, R0, -0.33332768082618713379 ;  /* 0xbeaaa9ed05007423 */ /* 0x000fc80000010000 */
[----:B------:R-:W-:-:S04]  /*20f0*/  FFMA.FTZ R5, R5, R0, RZ ;  /* 0x0000000005057223 */ /* 0x000fc800000100ff */
[----:B------:R-:W-:-:S02]  /*2100*/  FFMA.FTZ R6, R6, R5, R6 ;  /* 0x0000000506067223 */ /* 0x000fc40000010006 */
.L_x_43:
[----:B------:R-:W-:Y:S05]  /*2110*/  BSYNC B0 ;  /* 0x0000000000007941 */ /* 0x000fea0003800000 */
.L_x_41:
        /* <DEDUP_REMOVED lines=17> */
.L_x_45:
[----:B------:R-:W-:Y:S01]  /*2230*/  MOV R0, 0x3c80f082 ;  /* 0x3c80f08200007802 */ /* 0x000fe20000000f00 */
[----:B------:R-:W-:-:S04]  /*2240*/  FMUL R31, R5, R5 ;  /* 0x00000005051f7220 */ /* 0x000fc80000400000 */
[----:B------:R-:W-:-:S04]  /*2250*/  FFMA.FTZ R0, R31, R0, -0.052303962409496307373 ;  /* 0xbd563cae1f007423 */ /* 0x000fc80000010000 */
[----:B------:R-:W-:-:S04]  /*2260*/  FFMA.FTZ R0, R31, R0, 0.1331529766321182251 ;  /* 0x3e0859411f007423 */ /* 0x000fc80000010000 */
[----:B------:R-:W-:-:S04]  /*2270*/  FFMA.FTZ R0, R31, R0, -0.33332768082618713379 ;  /* 0xbeaaa9ed1f007423 */ /* 0x000fc80000010000 */
[----:B------:R-:W-:-:S04]  /*2280*/  FFMA.FTZ R0, R31, R0, RZ ;  /* 0x000000001f007223 */ /* 0x000fc800000100ff */
[----:B------:R-:W-:-:S02]  /*2290*/  FFMA.FTZ R5, R5, R0, R5 ;  /* 0x0000000005057223 */ /* 0x000fc40000010005 */
.L_x_46:
[----:B------:R-:W-:Y:S05]  /*22a0*/  BSYNC B0 ;  /* 0x0000000000007941 */ /* 0x000fea0003800000 */
.L_x_44:
        /* <DEDUP_REMOVED lines=18> */
.L_x_48:
[----:B------:R-:W-:Y:S01]  /*23d0*/  MOV R0, 0x3c80f082 ;  /* 0x3c80f08200007802 */ /* 0x000fe20000000f00 */
[----:B------:R-:W-:-:S04]  /*23e0*/  FMUL R31, R7, R7 ;  /* 0x00000007071f7220 */ /* 0x000fc80000400000 */
[----:B------:R-:W-:-:S04]  /*23f0*/  FFMA.FTZ R0, R31, R0, -0.052303962409496307373 ;  /* 0xbd563cae1f007423 */ /* 0x000fc80000010000 */
[----:B------:R-:W-:-:S04]  /*2400*/  FFMA.FTZ R0, R31, R0, 0.1331529766321182251 ;  /* 0x3e0859411f007423 */ /* 0x000fc80000010000 */
[----:B------:R-:W-:-:S04]  /*2410*/  FFMA.FTZ R0, R31, R0, -0.33332768082618713379 ;  /* 0xbeaaa9ed1f007423 */ /* 0x000fc80000010000 */
[----:B------:R-:W-:-:S04]  /*2420*/  FFMA.FTZ R0, R31, R0, RZ ;  /* 0x000000001f007223 */ /* 0x000fc800000100ff */
[----:B------:R-:W-:-:S02]  /*2430*/  FFMA.FTZ R0, R0, R7, R7 ;  /* 0x0000000700007223 */ /* 0x000fc40000010007 */
.L_x_49:
[----:B------:R-:W-:Y:S05]  /*2440*/  BSYNC B0 ;  /* 0x0000000000007941 */ /* 0x000fea0003800000 */
.L_x_47:
[C---:B------:R-:W-:Y:S02]  /*2450*/  ISETP.GT.AND P3, PT, R17.reuse, R11, PT ;  /* 0x0000000b1100720c */ /* 0x040fe40003f64270 */
[----:B------:R-:W-:Y:S02]  /*2460*/  IADD3 R32, -R10, RZ, RZ ;  /* 0x000000ff0a207210 */ /* 0x000fe40007ffe1ff */
[----:B------:R-:W-:Y:S02]  /*2470*/  FSEL R7, RZ, -3.38953138925153547590e+38, !P3 ;  /* 0xff7f0000ff077808 */ /* 0x000fe40005800000 */
[----:B------:R-:W-:-:S03]  /*2480*/  ISETP.GT.AND P3, PT, R17, R12, PT ;  /* 0x0000000c1100720c */ /* 0x000fc60003f64270 */
[----:B------:R-:W-:Y:S01]  /*2490*/  FFMA R4, R4, 50, R7 ;  /* 0x4248000004047823 */ /* 0x000fe20000000007 */
[----:B------:R-:W-:Y:S02]  /*24a0*/  FSEL R31, RZ, -3.38953138925153547590e+38, !P3 ;  /* 0xff7f0000ff1f7808 */ /* 0x000fe40005800000 */
[----:B------:R-:W-:Y:S01]  /*24b0*/  ISETP.GT.AND P3, PT, R17, R13, PT ;  /* 0x0000000d1100720c */ /* 0x000fe20003f64270 */
[----:B0-----:R-:W-:Y:S02]  /*24c0*/  FADD R4, -R15, R4 ;  /* 0x000000040f047221 */ /* 0x001fe40000000100 */
[----:B------:R-:W-:Y:S01]  /*24d0*/  FFMA R28, R28, 50, R31 ;  /* 0x424800001c1c7823 */ /* 0x000fe2000000001f */
[----:B------:R-:W-:Y:S01]  /*24e0*/  FSEL R31, RZ, -3.38953138925153547590e+38, !P3 ;  /* 0xff7f0000ff1f7808 */ /* 0x000fe20005800000 */
[----:B------:R-:W-:Y:S01]  /*24f0*/  FMUL R7, R4, 1.4426950216293334961 ;  /* 0x3fb8aa3b04077820 */ /* 0x000fe20000400000 */
[----:B------:R-:W-:Y:S01]  /*2500*/  ISETP.GT.AND P3, PT, R17, R32, PT ;  /* 0x000000201100720c */ /* 0x000fe20003f64270 */
[----:B------:R-:W-:Y:S01]  /*2510*/  FADD R4, -R15, R28 ;  /* 0x0000001c0f047221 */ /* 0x000fe20000000100 */
[----:B------:R-:W-:Y:S01]  /*2520*/  IADD3 R32, -R9, RZ, RZ ;  /* 0x000000ff09207210 */ /* 0x000fe20007ffe1ff */
[----:B------:R-:W-:Y:S01]  /*2530*/  FFMA R28, R30, 50, R31 ;  /* 0x424800001e1c7823 */ /* 0x000fe2000000001f */
[----:B------:R-:W-:Y:S01]  /*2540*/  FSETP.GEU.AND P4, PT, R7, -126, PT ;  /* 0xc2fc00000700780b */ /* 0x000fe20003f8e000 */
[----:B------:R-:W-:Y:S01]  /*2550*/  FMUL R30, R4, 1.4426950216293334961 ;  /* 0x3fb8aa3b041e7820 */ /* 0x000fe20000400000 */
[----:B------:R-:W-:Y:S01]  /*2560*/  FSEL R4, RZ, -3.38953138925153547590e+38, !P3 ;  /* 0xff7f0000ff047808 */ /* 0x000fe20005800000 */
[----:B------:R-:W-:Y:S01]  /*2570*/  FADD R28, -R15, R28 ;  /* 0x0000001c0f1c7221 */ /* 0x000fe20000000100 */
[----:B------:R-:W-:-:S02]  /*2580*/  ISETP.GT.AND P3, PT, R17, R32, PT ;  /* 0x000000201100720c */ /* 0x000fc40003f64270 */
[----:B------:R-:W-:Y:S01]  /*2590*/  FSETP.GEU.AND P6, PT, R30, -126, PT ;  /* 0xc2fc00001e00780b */ /* 0x000fe20003fce000 */
[----:B------:R-:W-:Y:S01]  /*25a0*/  FFMA R4, R29, 50, R4 ;  /* 0x424800001d047823 */ /* 0x000fe20000000004 */
[----:B------:R-:W-:Y:S01]  /*25b0*/  FMUL R29, R28, 1.4426950216293334961 ;  /* 0x3fb8aa3b1c1d7820 */ /* 0x000fe20000400000 */
[----:B------:R-:W-:Y:S02]  /*25c0*/  FSEL R31, RZ, -3.38953138925153547590e+38, !P3 ;  /* 0xff7f0000ff1f7808 */ /* 0x000fe40005800000 */
[----:B------:R-:W-:Y:S01]  /*25d0*/  FADD R4, -R15, R4 ;  /* 0x000000040f047221 */ /* 0x000fe20000000100 */
[----:B------:R-:W-:Y:S01]  /*25e0*/  IADD3 R28, -R8, RZ, RZ ;  /* 0x000000ff081c7210 */ /* 0x000fe20007ffe1ff */
[----:B------:R-:W-:Y:S01]  /*25f0*/  @!P4 FMUL R7, R7, 0.5 ;  /* 0x3f0000000707c820 */ /* 0x000fe20000400000 */
[----:B------:R-:W-:Y:S01]  /*2600*/  FSETP.GEU.AND P3, PT, R29, -126, PT ;  /* 0xc2fc00001d00780b */ /* 0x000fe20003f6e000 */
[----:B------:R-:W-:Y:S01]  /*2610*/  FMUL R4, R4, 1.4426950216293334961 ;  /* 0x3fb8aa3b04047820 */ /* 0x000fe20000400000 */
[----:B------:R-:W-:Y:S01]  /*2620*/  ISETP.GT.AND P5, PT, R17, R28, PT ;  /* 0x0000001c1100720c */ /* 0x000fe20003fa4270 */
[----:B------:R-:W-:Y:S01]  /*2630*/  FFMA R34, R6, 50, R31 ;  /* 0x4248000006227823 */ /* 0x000fe2000000001f */
[----:B------:R-:W-:Y:S01]  /*2640*/  IADD3 R28, -R3, RZ, RZ ;  /* 0x000000ff031c7210 */ /* 0x000fe20007ffe1ff */
[----:B------:R-:W0:Y:S01]  /*2650*/  MUFU.EX2 R7, R7 ;  /* 0x0000000700077308 */ /* 0x000e220000000800 */
[----:B------:R-:W-:Y:S01]  /*2660*/  FSEL R32, RZ, -3.38953138925153547590e+38, !P5 ;  /* 0xff7f0000ff207808 */ /* 0x000fe20006800000 */
[----:B------:R-:W-:Y:S01]  /*2670*/  FADD R34, -R15, R34 ;  /* 0x000000220f227221 */ /* 0x000fe20000000100 */
[----:B------:R-:W-:Y:S01]  /*2680*/  ISETP.GT.AND P5, PT, R17, R28, PT ;  /* 0x0000001c1100720c */ /* 0x000fe20003fa4270 */
[----:B------:R-:W-:Y:S01]  /*2690*/  @!P6 FMUL R30, R30, 0.5 ;  /* 0x3f0000001e1ee820 */ /* 0x000fe20000400000 */
[----:B------:R-:W-:-:S02]  /*26a0*/  IADD3 R28, R14, R17, RZ ;  /* 0x000000110e1c7210 */ /* 0x000fc40007ffe0ff */
[----:B------:R-:W-:Y:S01]  /*26b0*/  FSEL R31, RZ, -3.38953138925153547590e+38, !P5 ;  /* 0xff7f0000ff1f7808 */ /* 0x000fe20006800000 */
[----:B------:R-:W-:Y:S01]  /*26c0*/  @!P3 FMUL R29, R29, 0.5 ;  /* 0x3f0000001d1db820 */ /* 0x000fe20000400000 */
[----:B------:R-:W-:Y:S01]  /*26d0*/  ISETP.GT.AND P5, PT, R28, RZ, PT ;  /* 0x000000ff1c00720c */ /* 0x000fe20003fa4270 */
[----:B------:R-:W-:Y:S01]  /*26e0*/  FMUL R28, R34, 1.4426950216293334961 ;  /* 0x3fb8aa3b221c7820 */ /* 0x000fe20000400000 */
[----:B------:R-:W1:Y:S01]  /*26f0*/  MUFU.EX2 R6, R30 ;  /* 0x0000001e00067308 */ /* 0x000e620000000800 */
[----:B------:R-:W-:Y:S01]  /*2700*/  FFMA R34, R5, 50, R32 ;  /* 0x4248000005227823 */ /* 0x000fe20000000020 */
[----:B------:R-:W-:Y:S01]  /*2710*/  FSEL R32, RZ, -3.38953138925153547590e+38, !P5 ;  /* 0xff7f0000ff207808 */ /* 0x000fe20006800000 */
[----:B------:R-:W-:Y:S01]  /*2720*/  FFMA R0, R0, 50, R31 ;  /* 0x4248000000007823 */ /* 0x000fe2000000001f */
[----:B------:R-:W-:Y:S01]  /*2730*/  FSETP.GEU.AND P5, PT, R28, -126, PT ;  /* 0xc2fc00001c00780b */ /* 0x000fe20003fae000 */
[----:B0-----:R-:W-:Y:S01]  /*2740*/  @!P4 FMUL R7, R7, R7 ;  /* 0x000000070707c220 */ /* 0x001fe20000400000 */
[----:B------:R-:W-:Y:S01]  /*2750*/  FSETP.GEU.AND P4, PT, R4, -126, PT ;  /* 0xc2fc00000400780b */ /* 0x000fe20003f8e000 */
[----:B------:R-:W-:Y:S01]  /*2760*/  FFMA R32, R27, 50, R32 ;  /* 0x424800001b207823 */ /* 0x000fe20000000020 */
[----:B------:R-:W0:Y:S01]  /*2770*/  MUFU.EX2 R29, R29 ;  /* 0x0000001d001d7308 */ /* 0x000e220000000800 */
[C---:B------:R-:W-:Y:S01]  /*2780*/  FADD R34, -R15.reuse, R34 ;  /* 0x000000220f227221 */ /* 0x040fe20000000100 */
[C---:B------:R-:W-:Y:S01]  /*2790*/  FADD R0, -R15.reuse, R0 ;  /* 0x000000000f007221 */ /* 0x040fe20000000100 */
[----:B------:R-:W-:Y:S01]  /*27a0*/  FADD R32, -R15, R32 ;  /* 0x000000200f207221 */ /* 0x000fe20000000100 */
[----:B------:R-:W-:Y:S01]  /*27b0*/  IADD3 R17, R17, 0x800, RZ ;  /* 0x0000080011117810 */ /* 0x000fe20007ffe0ff */
[----:B------:R-:W-:Y:S01]  /*27c0*/  FMUL R34, R34, 1.4426950216293334961 ;  /* 0x3fb8aa3b22227820 */ /* 0x000fe20000400000 */
[----:B------:R-:W-:Y:S01]  /*27d0*/  FMUL R27, R0, 1.4426950216293334961 ;  /* 0x3fb8aa3b001b7820 */ /* 0x000fe20000400000 */
[----:B------:R-:W-:Y:S01]  /*27e0*/  FMUL R32, R32, 1.4426950216293334961 ;  /* 0x3fb8aa3b20207820 */ /* 0x000fe20000400000 */
[----:B-1----:R-:W-:Y:S01]  /*27f0*/  @!P6 FMUL R6, R6, R6 ;  /* 0x000000060606e220 */ /* 0x002fe20000400000 */
[----:B------:R-:W-:Y:S01]  /*2800*/  @!P5 FMUL R28, R28, 0.5 ;  /* 0x3f0000001c1cd820 */ /* 0x000fe20000400000 */
[----:B------:R-:W-:Y:S01]  /*2810*/  FSETP.GEU.AND P6, PT, R34, -126, PT ;  /* 0xc2fc00002200780b */ /* 0x000fe20003fce000 */
[----:B------:R-:W-:Y:S01]  /*2820*/  @!P4 FMUL R4, R4, 0.5 ;  /* 0x3f0000000404c820 */ /* 0x000fe20000400000 */
[----:B------:R-:W-:Y:S01]  /*2830*/  FADD R24, R7, R24 ;  /* 0x0000001807187221 */ /* 0x000fe20000000000 */
[----:B------:R-:W1:Y:S01]  /*2840*/  MUFU.EX2 R5, R28 ;  /* 0x0000001c00057308 */ /* 0x000e620000000800 */
[----:B------:R-:W-:Y:S01]  /*2850*/  FADD R23, R6, R23 ;  /* 0x0000001706177221 */ /* 0x000fe20000000000 */
[----:B0-----:R-:W-:Y:S01]  /*2860*/  @!P3 FMUL R29, R29, R29 ;  /* 0x0000001d1d1db220 */ /* 0x001fe20000400000 */
[----:B------:R-:W-:-:S03]  /*2870*/  FSETP.GEU.AND P3, PT, R27, -126, PT ;  /* 0xc2fc00001b00780b */ /* 0x000fc60003f6e000 */
[----:B------:R-:W-:Y:S02]  /*2880*/  FADD R22, R29, R22 ;  /* 0x000000161d167221 */ /* 0x000fe40000000000 */
[----:B------:R-:W0:Y:S02]  /*2890*/  MUFU.EX2 R4, R4 ;  /* 0x0000000400047308 */ /* 0x000e240000000800 */
[----:B------:R-:W-:-:S06]  /*28a0*/  @!P6 FMUL R34, R34, 0.5 ;  /* 0x3f0000002222e820 */ /* 0x000fcc0000400000 */
[----:B------:R-:W2:Y:S01]  /*28b0*/  MUFU.EX2 R34, R34 ;  /* 0x0000002200227308 */ /* 0x000ea20000000800 */
[----:B------:R-:W-:Y:S01]  /*28c0*/  @!P3 FMUL R27, R27, 0.5 ;  /* 0x3f0000001b1bb820 */ /* 0x000fe20000400000 */
[----:B-1----:R-:W-:Y:S01]  /*28d0*/  @!P5 FMUL R5, R5, R5 ;  /* 0x000000050505d220 */ /* 0x002fe20000400000 */
[----:B------:R-:W-:-:S03]  /*28e0*/  ISETP.GE.U32.AND P5, PT, R17, 0x2000, PT ;  /* 0x000020001100780c */ /* 0x000fc60003fa6070 */
[----:B------:R-:W-:Y:S01]  /*28f0*/  FADD R20, R5, R20 ;  /* 0x0000001405147221 */ /* 0x000fe20000000000 */
[----:B0-----:R-:W-:Y:S01]  /*2900*/  @!P4 FMUL R4, R4, R4 ;  /* 0x000000040404c220 */ /* 0x001fe20000400000 */
[----:B------:R-:W-:Y:S01]  /*2910*/  FSETP.GEU.AND P4, PT, R32, -126, PT ;  /* 0xc2fc00002000780b */ /* 0x000fe20003f8e000 */
[----:B------:R-:W0:Y:S02]  /*2920*/  MUFU.EX2 R27, R27 ;  /* 0x0000001b001b7308 */ /* 0x000e240000000800 */
[----:B------:R-:W-:Y:S01]  /*2930*/  FADD R21, R4, R21 ;  /* 0x0000001504157221 */ /* 0x000fe20000000000 */
[----:B--2---:R-:W-:-:S04]  /*2940*/  @!P6 FMUL R34, R34, R34 ;  /* 0x000000222222e220 */ /* 0x004fc80000400000 */
[----:B------:R-:W-:-:S05]  /*2950*/  FADD R19, R34, R19 ;  /* 0x0000001322137221 */ /* 0x000fca0000000000 */
[----:B------:R-:W-:-:S04]  /*2960*/  @!P4 FMUL R32, R32, 0.5 ;  /* 0x3f0000002020c820 */ /* 0x000fc80000400000 */
[----:B------:R-:W1:Y:S01]  /*2970*/  MUFU.EX2 R0, R32 ;  /* 0x0000002000007308 */ /* 0x000e620000000800 */
[----:B0-----:R-:W-:-:S04]  /*2980*/  @!P3 FMUL R27, R27, R27 ;  /* 0x0000001b1b1bb220 */ /* 0x001fc80000400000 */
[----:B------:R-:W-:Y:S01]  /*2990*/  FADD R18, R27, R18 ;  /* 0x000000121b127221 */ /* 0x000fe20000000000 */
[----:B-1----:R-:W-:-:S04]  /*29a0*/  @!P4 FMUL R0, R0, R0 ;  /* 0x000000000000c220 */ /* 0x002fc80000400000 */
[----:B------:R-:W-:Y:S01]  /*29b0*/  FADD R25, R0, R25 ;  /* 0x0000001900197221 */ /* 0x000fe20000000000 */
[----:B------:R-:W-:Y:S01]  /*29c0*/  @P5 CALL.REL.NOINC `(.L_x_50) ;  /* 0x0000001000005944 */ /* 0x000fe20003c00000 */
[----:B------:R-:W-:Y:S05]  /*29d0*/  BRA `(.L_x_51) ;  /* 0xffffed7000007947 */ /* 0x000fea000383ffff */
.L_x_50:
[----:B------:R-:W-:-:S02]  /*29e0*/  NOP ;  /* 0x0000000000007918 */ /* 0x000fc40000000000 */
[----:B------:R-:W-:Y:S01]  /*29f0*/  FADD R24, R25, R24 ;  /* 0x0000001819187221 */ /* 0x000fe20000000000 */
[----:B------:R-:W-:Y:S06]  /*2a00*/  BAR.SYNC 0x0 ;  /* 0x0000000000007b1d */ /* 0x000fec0000000000 */
[----:B------:R-:W-:-:S04]  /*2a10*/  FADD R23, R23, R24 ;  /* 0x0000001817177221 */ /* 0x000fc80000000000 */
[----:B------:R-:W-:-:S04]  /*2a20*/  FADD R22, R22, R23 ;  /* 0x0000001716167221 */ /* 0x000fc80000000000 */
[----:B------:R-:W-:-:S04]  /*2a30*/  FADD R21, R21, R22 ;  /* 0x0000001615157221 */ /* 0x000fc80000000000 */
[----:B------:R-:W-:-:S04]  /*2a40*/  FADD R20, R20, R21 ;  /* 0x0000001514147221 */ /* 0x000fc80000000000 */
[----:B------:R-:W-:-:S04]  /*2a50*/  FADD R19, R19, R20 ;  /* 0x0000001413137221 */ /* 0x000fc80000000000 */
[----:B------:R-:W-:-:S05]  /*2a60*/  FADD R19, R18, R19 ;  /* 0x0000001312137221 */ /* 0x000fca0000000000 */
[----:B------:R-:W0:Y:S02]  /*2a70*/  SHFL.BFLY PT, R0, R19, 0x10, 0x1f ;  /* 0x0e001f0013007f89 */ /* 0x000e2400000e0000 */
[----:B0-----:R-:W-:-:S05]  /*2a80*/  FADD R0, R19, R0 ;  /* 0x0000000013007221 */ /* 0x001fca0000000000 */
        /* <DEDUP_REMOVED lines=8> */
[----:B------:R-:W-:Y:S04]  /*2b10*/  @!P1 STS [R26], R17 ;  /* 0x000000111a009388 */ /* 0x000fe80000000800 */
[----:B------:R-:W-:Y:S06]  /*2b20*/  BAR.SYNC 0x0 ;  /* 0x0000000000007b1d */ /* 0x000fec0000000000 */
[----:B------:R-:W0:Y:S01]  /*2b30*/  @!P2 LDS R25, [R16.X4] ;  /* 0x000000001019a984 */ /* 0x000e220000004800 */
[----:B------:R-:W-:-:S03]  /*2b40*/  MOV R17, RZ ;  /* 0x000000ff00117202 */ /* 0x000fc60000000f00 */
[----:B0-----:R-:W0:Y:S02]  /*2b50*/  SHFL.BFLY PT, R0, R25, 0x4, 0x1f ;  /* 0x0c801f0019007f89 */ /* 0x001e2400000e0000 */
[----:B0-----:R-:W-:-:S05]  /*2b60*/  FADD R0, R25, R0 ;  /* 0x0000000019007221 */ /* 0x001fca0000000000 */
[----:B------:R-:W0:Y:S02]  /*2b70*/  SHFL.BFLY PT, R5, R0, 0x2, 0x1f ;  /* 0x0c401f0000057f89 */ /* 0x000e2400000e0000 */
[----:B0-----:R-:W-:-:S05]  /*2b80*/  FADD R5, R0, R5 ;  /* 0x0000000500057221 */ /* 0x001fca0000000000 */
[----:B------:R-:W0:Y:S02]  /*2b90*/  SHFL.BFLY PT, R4, R5, 0x1, 0x1f ;  /* 0x0c201f0005047f89 */ /* 0x000e2400000e0000 */
[----:B0-----:R-:W-:-:S05]  /*2ba0*/  FADD R7, R5, R4 ;  /* 0x0000000405077221 */ /* 0x001fca0000000000 */
[----:B------:R-:W-:Y:S04]  /*2bb0*/  @P0 STS [R16.X4], R7 ;  /* 0x0000000710000388 */ /* 0x000fe80000004800 */
[----:B------:R-:W-:Y:S06]  /*2bc0*/  BAR.SYNC 0x0 ;  /* 0x0000000000007b1d */ /* 0x000fec0000000000 */
[----:B------:R-:W0:Y:S02]  /*2bd0*/  LDS R18, [RZ] ;  /* 0x00000000ff127984 */ /* 0x000e240000000800 */
.L_x_76:
[----:B------:R-:W-:Y:S02]  /*2be0*/  IADD3 R16, R2, R17, RZ ;  /* 0x0000001102107210 */ /* 0x000fe40007ffe0ff */
[----:B0-----:R-:W-:-:S05]  /*2bf0*/  MOV R5, 0x2 ;  /* 0x0000000200057802 */ /* 0x001fca0000000f00 */
[----:B------:R-:W-:-:S06]  /*2c00*/  IMAD.WIDE R4, R16, R5, c[0x0][0x160] ;  /* 0x0000580010047625 */ /* 0x000fcc00078e0205 */
[----:B------:R-:W2:Y:S01]  /*2c10*/  LDG.E.EF.128 R4, [R4.64] ;  /* 0x0000000404047981 */ /* 0x000ea2000c0e1d00 */
        /* <DEDUP_REMOVED lines=17> */
.L_x_53:
[----:B------:R-:W-:Y:S01]  /*2d30*/  MOV R0, 0x3c80f082 ;  /* 0x3c80f08200007802 */ /* 0x000fe20000000f00 */
[----:B------:R-:W-:-:S04]  /*2d40*/  FMUL R19, R21, R21 ;  /* 0x0000001515137220 */ /* 0x000fc80000400000 */
[----:B------:R-:W-:-:S04]  /*2d50*/  FFMA.FTZ R0, R19, R0, -0.052303962409496307373 ;  /* 0xbd563cae13007423 */ /* 0x000fc80000010000 */
[----:B------:R-:W-:-:S04]  /*2d60*/  FFMA.FTZ R0, R19, R0, 0.1331529766321182251 ;  /* 0x3e08594113007423 */ /* 0x000fc80000010000 */
[----:B------:R-:W-:-:S04]  /*2d70*/  FFMA.FTZ R0, R19, R0, -0.33332768082618713379 ;  /* 0xbeaaa9ed13007423 */ /* 0x000fc80000010000 */
[----:B------:R-:W-:-:S04]  /*2d80*/  FFMA.FTZ R0, R19, R0, RZ ;  /* 0x0000000013007223 */ /* 0x000fc800000100ff */
[----:B------:R-:W-:-:S02]  /*2d90*/  FFMA.FTZ R19, R21, R0, R21 ;  /* 0x0000000015137223 */ /* 0x000fc40000010015 */
.L_x_54:
[----:B------:R-:W-:Y:S05]  /*2da0*/  BSYNC B0 ;  /* 0x0000000000007941 */ /* 0x000fea0003800000 */
.L_x_52:
        /* <DEDUP_REMOVED lines=18> */
.L_x_56:
[----:B------:R-:W-:Y:S01]  /*2ed0*/  MOV R0, 0x3c80f082 ;  /* 0x3c80f08200007802 */ /* 0x000fe20000000f00 */
[----:B------:R-:W-:-:S04]  /*2ee0*/  FMUL R21, R23, R23 ;  /* 0x0000001717157220 */ /* 0x000fc80000400000 */
[----:B------:R-:W-:-:S04]  /*2ef0*/  FFMA.FTZ R0, R21, R0, -0.052303962409496307373 ;  /* 0xbd563cae15007423 */ /* 0x000fc80000010000 */
[----:B------:R-:W-:-:S04]  /*2f00*/  FFMA.FTZ R0, R21, R0, 0.1331529766321182251 ;  /* 0x3e08594115007423 */ /* 0x000fc80000010000 */
[----:B------:R-:W-:-:S04]  /*2f10*/  FFMA.FTZ R0, R21, R0, -0.33332768082618713379 ;  /* 0xbeaaa9ed15007423 */ /* 0x000fc80000010000 */
[----:B------:R-:W-:-:S04]  /*2f20*/  FFMA.FTZ R0, R21, R0, RZ ;  /* 0x0000000015007223 */ /* 0x000fc800000100ff */
[----:B------:R-:W-:-:S02]  /*2f30*/  FFMA.FTZ R23, R23, R0, R23 ;  /* 0x0000000017177223 */ /* 0x000fc40000010017 */
.L_x_57:
[----:B------:R-:W-:Y:S05]  /*2f40*/  BSYNC B0 ;  /* 0x0000000000007941 */ /* 0x000fea0003800000 */
.L_x_55:
        /* <DEDUP_REMOVED lines=17> */
.L_x_59:
[----:B------:R-:W-:Y:S01]  /*3060*/  MOV R0, 0x3c80f082 ;  /* 0x3c80f08200007802 */ /* 0x000fe20000000f00 */
[----:B------:R-:W-:-:S04]  /*3070*/  FMUL R21, R25, R25 ;  /* 0x0000001919157220 */ /* 0x000fc80000400000 */
[----:B------:R-:W-:-:S04]  /*3080*/  FFMA.FTZ R0, R21, R0, -0.052303962409496307373 ;  /* 0xbd563cae15007423 */ /* 0x000fc80000010000 */
[----:B------:R-:W-:-:S04]  /*3090*/  FFMA.FTZ R0, R21, R0, 0.1331529766321182251 ;  /* 0x3e08594115007423 */ /* 0x000fc80000010000 */
[----:B------:R-:W-:-:S04]  /*30a0*/  FFMA.FTZ R0, R21, R0, -0.33332768082618713379 ;  /* 0xbeaaa9ed15007423 */ /* 0x000fc80000010000 */
[----:B------:R-:W-:-:S04]  /*30b0*/  FFMA.FTZ R0, R21, R0, RZ ;  /* 0x0000000015007223 */ /* 0x000fc800000100ff */
[----:B------:R-:W-:-:S02]  /*30c0*/  FFMA.FTZ R21, R25, R0, R25 ;  /* 0x0000000019157223 */ /* 0x000fc40000010019 */
.L_x_60:
[----:B------:R-:W-:Y:S05]  /*30d0*/  BSYNC B0 ;  /* 0x0000000000007941 */ /* 0x000fea0003800000 */
.L_x_58:
        /* <DEDUP_REMOVED lines=18> */
.L_x_62:
[----:B------:R-:W-:Y:S01]  /*3200*/  MOV R0, 0x3c80f082 ;  /* 0x3c80f08200007802 */ /* 0x000fe20000000f00 */
[----:B------:R-:W-:-:S04]  /*3210*/  FMUL R5, R22, R22 ;  /* 0x0000001616057220 */ /* 0x000fc80000400000 */
[----:B------:R-:W-:-:S04]  /*3220*/  FFMA.FTZ R0, R5, R0, -0.052303962409496307373 ;  /* 0xbd563cae05007423 */ /* 0x000fc80000010000 */
[----:B------:R-:W-:-:S04]  /*3230*/  FFMA.FTZ R0, R5, R0, 0.1331529766321182251 ;  /* 0x3e08594105007423 */ /* 0x000fc80000010000 */
[----:B------:R-:W-:-:S04]  /*3240*/  FFMA.FTZ R0, R5, R0, -0.33332768082618713379 ;  /* 0xbeaaa9ed05007423 */ /* 0x000fc80000010000 */
[----:B------:R-:W-:-:S04]  /*3250*/  FFMA.FTZ R0, R5, R0, RZ ;  /* 0x0000000005007223 */ /* 0x000fc800000100ff */
[----:B------:R-:W-:-:S02]  /*3260*/  FFMA.FTZ R22, R22, R0, R22 ;  /* 0x0000000016167223 */ /* 0x000fc40000010016 */
.L_x_63:
[----:B------:R-:W-:Y:S05]  /*3270*/  BSYNC B0 ;  /* 0x0000000000007941 */ /* 0x000fea0003800000 */
.L_x_61:
        /* <DEDUP_REMOVED lines=17> */
.L_x_65:
[----:B------:R-:W-:Y:S01]  /*3390*/  MOV R0, 0x3c80f082 ;  /* 0x3c80f08200007802 */ /* 0x000fe20000000f00 */
[----:B------:R-:W-:-:S04]  /*33a0*/  FMUL R5, R25, R25 ;  /* 0x0000001919057220 */ /* 0x000fc80000400000 */
[----:B------:R-:W-:-:S04]  /*33b0*/  FFMA.FTZ R0, R5, R0, -0.052303962409496307373 ;  /* 0xbd563cae05007423 */ /* 0x000fc80000010000 */
[----:B------:R-:W-:-:S04]  /*33c0*/  FFMA.FTZ R0, R5, R0, 0.1331529766321182251 ;  /* 0x3e08594105007423 */ /* 0x000fc80000010000 */
[----:B------:R-:W-:-:S04]  /*33d0*/  FFMA.FTZ R0, R5, R0, -0.33332768082618713379 ;  /* 0xbeaaa9ed05007423 */ /* 0x000fc80000010000 */
[----:B------:R-:W-:-:S04]  /*33e0*/  FFMA.FTZ R0, R5, R0, RZ ;  /* 0x0000000005007223 */ /* 0x000fc800000100ff */
[----:B------:R-:W-:-:S02]  /*33f0*/  FFMA.FTZ R4, R25, R0, R25 ;  /* 0x0000000019047223 */ /* 0x000fc40000010019 */
.L_x_66:
[----:B------:R-:W-:Y:S05]  /*3400*/  BSYNC B0 ;  /* 0x0000000000007941 */ /* 0x000fea0003800000 */
.L_x_64:
        /* <DEDUP_REMOVED lines=18> */
.L_x_68:
[----:B------:R-:W-:Y:S01]  /*3530*/  MOV R0, 0x3c80f082 ;  /* 0x3c80f08200007802 */ /* 0x000fe20000000f00 */
[----:B------:R-:W-:-:S04]  /*3540*/  FMUL R5, R25, R25 ;  /* 0x0000001919057220 */ /* 0x000fc80000400000 */
[----:B------:R-:W-:-:S04]  /*3550*/  FFMA.FTZ R0, R5, R0, -0.052303962409496307373 ;  /* 0xbd563cae05007423 */ /* 0x000fc80000010000 */
[----:B------:R-:W-:-:S04]  /*3560*/  FFMA.FTZ R0, R5, R0, 0.1331529766321182251 ;  /* 0x3e08594105007423 */ /* 0x000fc80000010000 */
[----:B------:R-:W-:-:S04]  /*3570*/  FFMA.FTZ R0, R5, R0, -0.33332768082618713379 ;  /* 0xbeaaa9ed05007423 */ /* 0x000fc80000010000 */
[----:B------:R-:W-:-:S04]  /*3580*/  FFMA.FTZ R0, R5, R0, RZ ;  /* 0x0000000005007223 */ /* 0x000fc800000100ff */
[----:B------:R-:W-:-:S02]  /*3590*/  FFMA.FTZ R6, R25, R0, R25 ;  /* 0x0000000019067223 */ /* 0x000fc40000010019 */
.L_x_69:
[----:B------:R-:W-:Y:S05]  /*35a0*/  BSYNC B0 ;  /* 0x0000000000007941 */ /* 0x000fea0003800000 */
.L_x_67:
        /* <DEDUP_REMOVED lines=17> */
.L_x_71:
[----:B------:R-:W-:Y:S01]  /*36c0*/  MOV R0, 0x3c80f082 ;  /* 0x3c80f08200007802 */ /* 0x000fe20000000f00 */
[----:B------:R-:W-:-:S04]  /*36d0*/  FMUL R5, R25, R25 ;  /* 0x0000001919057220 */ /* 0x000fc80000400000 */
[----:B------:R-:W-:-:S04]  /*36e0*/  FFMA.FTZ R0, R5, R0, -0.052303962409496307373 ;  /* 0xbd563cae05007423 */ /* 0x000fc80000010000 */
[----:B------:R-:W-:-:S04]  /*36f0*/  FFMA.FTZ R0, R5, R0, 0.1331529766321182251 ;  /* 0x3e08594105007423 */ /* 0x000fc80000010000 */
[----:B------:R-:W-:-:S04]  /*3700*/  FFMA.FTZ R0, R5, R0, -0.33332768082618713379 ;  /* 0xbeaaa9ed05007423 */ /* 0x000fc80000010000 */
[----:B------:R-:W-:-:S04]  /*3710*/  FFMA.FTZ R0, R5, R0, RZ ;  /* 0x0000000005007223 */ /* 0x000fc800000100ff */
[----:B------:R-:W-:-:S02]  /*3720*/  FFMA.FTZ R20, R25, R0, R25 ;  /* 0x0000000019147223 */ /* 0x000fc40000010019 */
.L_x_72:
[----:B------:R-:W-:Y:S05]  /*3730*/  BSYNC B0 ;  /* 0x0000000000007941 */ /* 0x000fea0003800000 */
.L_x_70:
[----:B------:R-:W-:Y:S01]  /*3740*/  PRMT R7, R7, 0x7632, R7 ;  /* 0x0000763207077816 */ /* 0x000fe20000000007 */
[----:B------:R-:W-:Y:S01]  /*3750*/  BSSY B0, `(.L_x_73) ;  /* 0x0000019000007945 */ /* 0x000fe20003800000 */
[----:B------:R-:W-:Y:S02]  /*3760*/  SHF.R.S32.HI R5, RZ, 0x1f, R16 ;  /* 0x0000001fff057819 */ /* 0x000fe40000011410 */
        /* <DEDUP_REMOVED lines=16> */
.L_x_74:
[----:B------:R-:W-:Y:S01]  /*3870*/  MOV R0, 0x3c80f082 ;  /* 0x3c80f08200007802 */ /* 0x000fe20000000f00 */
[----:B------:R-:W-:-:S04]  /*3880*/  FMUL R7, R25, R25 ;  /* 0x0000001919077220 */ /* 0x000fc80000400000 */
[----:B------:R-:W-:-:S04]  /*3890*/  FFMA.FTZ R0, R7, R0, -0.052303962409496307373 ;  /* 0xbd563cae07007423 */ /* 0x000fc80000010000 */
[----:B------:R-:W-:-:S04]  /*38a0*/  FFMA.FTZ R0, R7, R0, 0.1331529766321182251 ;  /* 0x3e08594107007423 */ /* 0x000fc80000010000 */
[----:B------:R-:W-:-:S04]  /*38b0*/  FFMA.FTZ R0, R7, R0, -0.33332768082618713379 ;  /* 0xbeaaa9ed07007423 */ /* 0x000fc80000010000 */
[----:B------:R-:W-:-:S04]  /*38c0*/  FFMA.FTZ R0, R7, R0, RZ ;  /* 0x0000000007007223 */ /* 0x000fc800000100ff */
[----:B------:R-:W-:-:S02]  /*38d0*/  FFMA.FTZ R0, R0, R25, R25 ;  /* 0x0000001900007223 */ /* 0x000fc40000010019 */
.L_x_75:
[----:B------:R-:W-:Y:S05]  /*38e0*/  BSYNC B0 ;  /* 0x0000000000007941 */ /* 0x000fea0003800000 */
.L_x_73:
[----:B------:R-:W-:Y:S01]  /*38f0*/  ISETP.GT.AND P0, PT, R17, R11, PT ;  /* 0x0000000b1100720c */ /* 0x000fe20003f04270 */
[----:B0-----:R-:W-:Y:S01]  /*3900*/  FMUL R27, R18, 0.25 ;  /* 0x3e800000121b7820 */ /* 0x001fe20000400000 */
[----:B------:R-:W-:Y:S02]  /*3910*/  IADD3 R7, R14, R17, RZ ;  /* 0x000000110e077210 */ /* 0x000fe40007ffe0ff */
[----:B------:R-:W-:Y:S02]  /*3920*/  FSEL R24, RZ, -3.38953138925153547590e+38, !P0 ;  /* 0xff7f0000ff187808 */ /* 0x000fe40004000000 */
[----:B------:R-:W-:Y:S02]  /*3930*/  ISETP.GT.AND P0, PT, R7, RZ, PT ;  /* 0x000000ff0700720c */ /* 0x000fe40003f04270 */
[----:B------:R-:W-:Y:S01]  /*3940*/  ISETP.GT.AND P1, PT, R17, R12, PT ;  /* 0x0000000c1100720c */ /* 0x000fe20003f24270 */
[----:B------:R-:W-:Y:S01]  /*3950*/  FFMA R24, R23, 50, R24 ;  /* 0x4248000017187823 */ /* 0x000fe20000000018 */
[----:B------:R-:W-:-:S02]  /*3960*/  IADD3 R28, -R10, RZ, RZ ;  /* 0x000000ff0a1c7210 */ /* 0x000fc40007ffe1ff */
[----:B------:R-:W-:Y:S01]  /*3970*/  FSEL R26, RZ, -3.38953138925153547590e+38, !P1 ;  /* 0xff7f0000ff1a7808 */ /* 0x000fe20004800000 */
[----:B------:R-:W-:Y:S01]  /*3980*/  FADD R7, -R15, R24 ;  /* 0x000000180f077221 */ /* 0x000fe20000000100 */
[----:B------:R-:W-:Y:S02]  /*3990*/  FSEL R24, RZ, -3.38953138925153547590e+38, !P0 ;  /* 0xff7f0000ff187808 */ /* 0x000fe40004000000 */
[----:B------:R-:W-:Y:S01]  /*39a0*/  IADD3 R30, -R9, RZ, RZ ;  /* 0x000000ff091e7210 */ /* 0x000fe20007ffe1ff */
[----:B------:R-:W-:Y:S01]  /*39b0*/  FFMA R26, R21, 50, R26 ;  /* 0x42480000151a7823 */ /* 0x000fe2000000001a */
[----:B------:R-:W-:Y:S01]  /*39c0*/  ISETP.GT.AND P2, PT, R17, R28, PT ;  /* 0x0000001c1100720c */ /* 0x000fe20003f44270 */
[----:B------:R-:W-:Y:S01]  /*39d0*/  FFMA R24, R19, 50, R24 ;  /* 0x4248000013187823 */ /* 0x000fe20000000018 */
[----:B------:R-:W-:Y:S01]  /*39e0*/  ISETP.GT.AND P4, PT, R17, R30, PT ;  /* 0x0000001e1100720c */ /* 0x000fe20003f84270 */
[----:B------:R-:W-:Y:S01]  /*39f0*/  FMUL R23, R7, 1.4426950216293334961 ;  /* 0x3fb8aa3b07177820 */ /* 0x000fe20000400000 */
[C---:B------:R-:W-:Y:S01]  /*3a00*/  FADD R26, -R15.reuse, R26 ;  /* 0x0000001a0f1a7221 */ /* 0x040fe20000000100 */
[----:B------:R-:W-:Y:S01]  /*3a10*/  FADD R24, -R15, R24 ;  /* 0x000000180f187221 */ /* 0x000fe20000000100 */
[----:B------:R-:W-:-:S02]  /*3a20*/  IADD3 R28, -R8, RZ, RZ ;  /* 0x000000ff081c7210 */ /* 0x000fc40007ffe1ff */
[----:B------:R-:W-:Y:S01]  /*3a30*/  FSEL R19, RZ, -3.38953138925153547590e+38, !P2 ;  /* 0xff7f0000ff137808 */ /* 0x000fe20005000000 */
[----:B------:R-:W-:Y:S01]  /*3a40*/  FMUL R24, R24, 1.4426950216293334961 ;  /* 0x3fb8aa3b18187820 */ /* 0x000fe20000400000 */
[----:B------:R-:W-:Y:S01]  /*3a50*/  FSEL R21, RZ, -3.38953138925153547590e+38, !P4 ;  /* 0xff7f0000ff157808 */ /* 0x000fe20006000000 */
[----:B------:R-:W-:Y:S01]  /*3a60*/  FMUL R26, R26, 1.4426950216293334961 ;  /* 0x3fb8aa3b1a1a7820 */ /* 0x000fe20000400000 */
[C---:B------:R-:W-:Y:S01]  /*3a70*/  ISETP.GT.AND P0, PT, R17.reuse, R13, PT ;  /* 0x0000000d1100720c */ /* 0x040fe20003f04270 */
[----:B------:R-:W-:Y:S01]  /*3a80*/  FFMA R4, R4, 50, R19 ;  /* 0x4248000004047823 */ /* 0x000fe20000000013 */
[----:B------:R-:W-:Y:S01]  /*3a90*/  FSETP.GEU.AND P6, PT, R24, -126, PT ;  /* 0xc2fc00001800780b */ /* 0x000fe20003fce000 */
[----:B------:R-:W-:Y:S01]  /*3aa0*/  FFMA R6, R6, 50, R21 ;  /* 0x4248000006067823 */ /* 0x000fe20000000015 */
[----:B------:R-:W-:Y:S01]  /*3ab0*/  ISETP.GT.AND P5, PT, R17, R28, PT ;  /* 0x0000001c1100720c */ /* 0x000fe20003fa4270 */
[----:B------:R-:W-:Y:S01]  /*3ac0*/  FADD R21, -R15, R4 ;  /* 0x000000040f157221 */ /* 0x000fe20000000100 */
[----:B------:R-:W-:-:S02]  /*3ad0*/  FSETP.GEU.AND P1, PT, R23, -126, PT ;  /* 0xc2fc00001700780b */ /* 0x000fc40003f2e000 */
[----:B------:R-:W-:Y:S01]  /*3ae0*/  IADD3 R30, -R3, RZ, RZ ;  /* 0x000000ff031e7210 */ /* 0x000fe20007ffe1ff */
[----:B------:R-:W-:Y:S01]  /*3af0*/  FMUL R25, R21, 1.4426950216293334961 ;  /* 0x3fb8aa3b15197820 */ /* 0x000fe20000400000 */
[----:B------:R-:W-:Y:S01]  /*3b00*/  FSEL R7, RZ, -3.38953138925153547590e+38, !P0 ;  /* 0xff7f0000ff077808 */ /* 0x000fe20004000000 */
[----:B------:R-:W-:Y:S01]  /*3b10*/  FADD R21, -R15, R6 ;  /* 0x000000060f157221 */ /* 0x000fe20000000100 */
[----:B------:R-:W-:Y:S02]  /*3b20*/  FSEL R19, RZ, -3.38953138925153547590e+38, !P5 ;  /* 0xff7f0000ff137808 */ /* 0x000fe40006800000 */
[----:B------:R-:W-:Y:S01]  /*3b30*/  FSETP.GEU.AND P0, PT, R26, -126, PT ;  /* 0xc2fc00001a00780b */ /* 0x000fe20003f0e000 */
[----:B------:R-:W-:Y:S01]  /*3b40*/  @!P6 FMUL R24, R24, 0.5 ;  /* 0x3f0000001818e820 */ /* 0x000fe20000400000 */
[----:B------:R-:W-:Y:S01]  /*3b50*/  ISETP.GT.AND P3, PT, R17, R30, PT ;  /* 0x0000001e1100720c */ /* 0x000fe20003f64270 */
[----:B------:R-:W-:Y:S01]  /*3b60*/  FFMA R20, R20, 50, R19 ;  /* 0x4248000014147823 */ /* 0x000fe20000000013 */
[----:B------:R-:W-:Y:S01]  /*3b70*/  FFMA R22, R22, 50, R7 ;  /* 0x4248000016167823 */ /* 0x000fe20000000007 */
[----:B------:R-:W0:Y:S01]  /*3b80*/  MUFU.EX2 R6, R24 ;  /* 0x0000001800067308 */ /* 0x000e220000000800 */
[----:B------:R-:W-:Y:S01]  /*3b90*/  FSEL R19, RZ, -3.38953138925153547590e+38, !P3 ;  /* 0xff7f0000ff137808 */ /* 0x000fe20005800000 */
[----:B------:R-:W-:Y:S01]  /*3ba0*/  @!P1 FMUL R23, R23, 0.5 ;  /* 0x3f00000017179820 */ /* 0x000fe20000400000 */
[C---:B------:R-:W-:Y:S01]  /*3bb0*/  FADD R22, -R15.reuse, R22 ;  /* 0x000000160f167221 */ /* 0x040fe20000000100 */
[----:B------:R-:W-:Y:S01]  /*3bc0*/  FADD R20, -R15, R20 ;  /* 0x000000140f147221 */ /* 0x000fe20000000100 */
[----:B------:R-:W-:Y:S01]  /*3bd0*/  FMUL R21, R21, 1.4426950216293334961 ;  /* 0x3fb8aa3b15157820 */ /* 0x000fe20000400000 */
[----:B------:R-:W-:Y:S01]  /*3be0*/  FFMA R0, R0, 50, R19 ;  /* 0x4248000000007823 */ /* 0x000fe20000000013 */
[----:B------:R-:W-:Y:S01]  /*3bf0*/  FMUL R22, R22, 1.4426950216293334961 ;  /* 0x3fb8aa3b16167820 */ /* 0x000fe20000400000 */
[----:B------:R-:W1:Y:S01]  /*3c00*/  MUFU.EX2 R7, R23 ;  /* 0x0000001700077308 */ /* 0x000e620000000800 */
[----:B------:R-:W-:Y:S01]  /*3c10*/  @!P0 FMUL R26, R26, 0.5 ;  /* 0x3f0000001a1a8820 */ /* 0x000fe20000400000 */
[----:B------:R-:W-:Y:S01]  /*3c20*/  FADD R0, -R15, R0 ;  /* 0x000000000f007221 */ /* 0x000fe20000000100 */
[----:B------:R-:W-:Y:S01]  /*3c30*/  FMUL R20, R20, 1.4426950216293334961 ;  /* 0x3fb8aa3b14147820 */ /* 0x000fe20000400000 */
[----:B------:R-:W-:-:S02]  /*3c40*/  FSETP.GEU.AND P3, PT, R25, -126, PT ;  /* 0xc2fc00001900780b */ /* 0x000fc40003f6e000 */
[----:B------:R-:W-:Y:S01]  /*3c50*/  FMUL R19, R0, 1.4426950216293334961 ;  /* 0x3fb8aa3b00137820 */ /* 0x000fe20000400000 */
[----:B------:R-:W-:Y:S01]  /*3c60*/  FSETP.GEU.AND P2, PT, R22, -126, PT ;  /* 0xc2fc00001600780b */ /* 0x000fe20003f4e000 */
[----:B------:R-:W2:Y:S01]  /*3c70*/  MUFU.EX2 R4, R26 ;  /* 0x0000001a00047308 */ /* 0x000ea20000000800 */
[----:B------:R-:W-:Y:S01]  /*3c80*/  FSETP.GEU.AND P4, PT, R21, -126, PT ;  /* 0xc2fc00001500780b */ /* 0x000fe20003f8e000 */
[----:B0-----:R-:W-:Y:S01]  /*3c90*/  @!P6 FMUL R6, R6, R6 ;  /* 0x000000060606e220 */ /* 0x001fe20000400000 */
[----:B------:R-:W-:Y:S02]  /*3ca0*/  FSETP.GEU.AND P5, PT, R20, -126, PT ;  /* 0xc2fc00001400780b */ /* 0x000fe40003fae000 */
[----:B------:R-:W-:Y:S01]  /*3cb0*/  FSETP.GEU.AND P6, PT, R19, -126, PT ;  /* 0xc2fc00001300780b */ /* 0x000fe20003fce000 */
[----:B-1----:R-:W-:Y:S01]  /*3cc0*/  @!P1 FMUL R7, R7, R7 ;  /* 0x0000000707079220 */ /* 0x002fe20000400000 */
[----:B------:R-:W-:Y:S02]  /*3cd0*/  FSETP.GEU.AND P1, PT, |R18|, 1.175494350822287508e-38, PT ;  /* 0x008000001200780b */ /* 0x000fe40003f2e200 */
[----:B------:R-:W-:-:S03]  /*3ce0*/  @!P3 FMUL R25, R25, 0.5 ;  /* 0x3f0000001919b820 */ /* 0x000fc60000400000 */
[----:B------:R-:W-:Y:S02]  /*3cf0*/  @!P2 FMUL R22, R22, 0.5 ;  /* 0x3f0000001616a820 */ /* 0x000fe40000400000 */
[----:B------:R-:W-:Y:S01]  /*3d00*/  @!P4 FMUL R21, R21, 0.5 ;  /* 0x3f0000001515c820 */ /* 0x000fe20000400000 */
[----:B--2---:R-:W-:Y:S01]  /*3d10*/  @!P0 FMUL R4, R4, R4 ;  /* 0x0000000404048220 */ /* 0x004fe20000400000 */
[----:B------:R-:W-:Y:S01]  /*3d20*/  FSETP.GT.AND P0, PT, |R18|, 8.50705917302346158658e+37, PT ;  /* 0x7e8000001200780b */ /* 0x000fe20003f04200 */
[----:B------:R-:W-:Y:S01]  /*3d30*/  @!P5 FMUL R20, R20, 0.5 ;  /* 0x3f0000001414d820 */ /* 0x000fe20000400000 */
[----:B------:R-:W-:Y:S01]  /*3d40*/  @!P6 FMUL R19, R19, 0.5 ;  /* 0x3f0000001313e820 */ /* 0x000fe20000400000 */
[----:B------:R-:W0:Y:S01]  /*3d50*/  MUFU.EX2 R25, R25 ;  /* 0x0000001900197308 */ /* 0x000e220000000800 */
[----:B------:R-:W-:-:S05]  /*3d60*/  FSEL R27, R27, R18, P0 ;  /* 0x000000121b1b7208 */ /* 0x000fca0000000000 */
[----:B------:R-:W-:Y:S02]  /*3d70*/  @!P1 FMUL R27, R27, 16777216 ;  /* 0x4b8000001b1b9820 */ /* 0x000fe40000400000 */
[----:B------:R-:W1:Y:S02]  /*3d80*/  MUFU.EX2 R22, R22 ;  /* 0x0000001600167308 */ /* 0x000e640000000800 */
[----:B------:R-:W-:Y:S01]  /*3d90*/  @P0 FMUL R4, R4, 0.25 ;  /* 0x3e80000004040820 */ /* 0x000fe20000400000 */
[----:B------:R-:W-:Y:S01]  /*3da0*/  @P0 FMUL R6, R6, 0.25 ;  /* 0x3e80000006060820 */ /* 0x000fe20000400000 */
[----:B------:R-:W-:Y:S02]  /*3db0*/  @P0 FMUL R7, R7, 0.25 ;  /* 0x3e80000007070820 */ /* 0x000fe40000400000 */
[----:B------:R-:W-:Y:S01]  /*3dc0*/  @!P1 FMUL R4, R4, 16777216 ;  /* 0x4b80000004049820 */ /* 0x000fe20000400000 */
[----:B------:R-:W-:Y:S01]  /*3dd0*/  @!P1 FMUL R6, R6, 16777216 ;  /* 0x4b80000006069820 */ /* 0x000fe20000400000 */
[----:B------:R-:W2:Y:S01]  /*3de0*/  MUFU.EX2 R21, R21 ;  /* 0x0000001500157308 */ /* 0x000ea20000000800 */
[----:B0-----:R-:W-:Y:S01]  /*3df0*/  @!P3 FMUL R25, R25, R25 ;  /* 0x000000191919b220 */ /* 0x001fe20000400000 */
[----:B------:R-:W-:-:S03]  /*3e00*/  @!P1 FMUL R7, R7, 16777216 ;  /* 0x4b80000007079820 */ /* 0x000fc60000400000 */
[----:B------:R-:W-:-:S03]  /*3e10*/  @P0 FMUL R25, R25, 0.25 ;  /* 0x3e80000019190820 */ /* 0x000fc60000400000 */
[----:B------:R0:W3:Y:S01]  /*3e20*/  MUFU.EX2 R0, R20 ;  /* 0x0000001400007308 */ /* 0x0000e20000000800 */
[----:B-1----:R-:W-:Y:S01]  /*3e30*/  @!P2 FMUL R22, R22, R22 ;  /* 0x000000161616a220 */ /* 0x002fe20000400000 */
[----:B------:R-:W-:-:S03]  /*3e40*/  @!P1 FMUL R25, R25, 16777216 ;  /* 0x4b80000019199820 */ /* 0x000fc60000400000 */
[----:B------:R-:W-:-:S03]  /*3e50*/  @P0 FMUL R22, R22, 0.25 ;  /* 0x3e80000016160820 */ /* 0x000fc60000400000 */
[----:B------:R-:W1:Y:S01]  /*3e60*/  MUFU.EX2 R23, R19 ;  /* 0x0000001300177308 */ /* 0x000e620000000800 */
[----:B--2---:R-:W-:Y:S01]  /*3e70*/  @!P4 FMUL R21, R21, R21 ;  /* 0x000000151515c220 */ /* 0x004fe20000400000 */
[----:B------:R-:W-:Y:S01]  /*3e80*/  @!P1 FMUL R22, R22, 16777216 ;  /* 0x4b80000016169820 */ /* 0x000fe20000400000 */
[----:B0-----:R-:W-:Y:S02]  /*3e90*/  LEA R20, P2, R16, c[0x0][0x168], 0x1 ;  /* 0x00005a0010147a11 */ /* 0x001fe400078408ff */
[----:B------:R-:W-:-:S03]  /*3ea0*/  @P0 FMUL R21, R21, 0.25 ;  /* 0x3e80000015150820 */ /* 0x000fc60000400000 */
[----:B------:R-:W0:Y:S01]  /*3eb0*/  MUFU.RCP R27, R27 ;  /* 0x0000001b001b7308 */ /* 0x000e220000001000 */
[----:B---3--:R-:W-:Y:S01]  /*3ec0*/  @!P5 FMUL R0, R0, R0 ;  /* 0x000000000000d220 */ /* 0x008fe20000400000 */
[----:B------:R-:W-:-:S03]  /*3ed0*/  @!P1 FMUL R21, R21, 16777216 ;  /* 0x4b80000015159820 */ /* 0x000fc60000400000 */
[----:B------:R-:W-:Y:S01]  /*3ee0*/  @P0 FMUL R0, R0, 0.25 ;  /* 0x3e80000000000820 */ /* 0x000fe20000400000 */
[----:B-1----:R-:W-:-:S03]  /*3ef0*/  @!P6 FMUL R23, R23, R23 ;  /* 0x000000171717e220 */ /* 0x002fc60000400000 */
[----:B------:R-:W-:Y:S01]  /*3f00*/  @!P1 FMUL R0, R0, 16777216 ;  /* 0x4b80000000009820 */ /* 0x000fe20000400000 */
[----:B------:R-:W-:Y:S01]  /*3f10*/  @P0 FMUL R23, R23, 0.25 ;  /* 0x3e80000017170820 */ /* 0x000fe20000400000 */
[----:B------:R-:W-:-:S03]  /*3f20*/  ISETP.GE.U32.AND P0, PT, R17, 0x1800, PT ;  /* 0x000018001100780c */ /* 0x000fc60003f06070 */
[----:B------:R-:W-:Y:S01]  /*3f30*/  @!P1 FMUL R23, R23, 16777216 ;  /* 0x4b80000017179820 */ /* 0x000fe20000400000 */
[C---:B0-----:R-:W-:Y:S01]  /*3f40*/  FMUL R19, R27.reuse, R4 ;  /* 0x000000041b137220 */ /* 0x041fe20000400000 */
[C---:B------:R-:W-:Y:S01]  /*3f50*/  FMUL R4, R27.reuse, R6 ;  /* 0x000000061b047220 */ /* 0x040fe20000400000 */
[C---:B------:R-:W-:Y:S01]  /*3f60*/  FMUL R7, R27.reuse, R7 ;  /* 0x000000071b077220 */ /* 0x040fe20000400000 */
[C---:B------:R-:W-:Y:S01]  /*3f70*/  FMUL R6, R27.reuse, R25 ;  /* 0x000000191b067220 */ /* 0x040fe20000400000 */
[C---:B------:R-:W-:Y:S01]  /*3f80*/  FMUL R22, R27.reuse, R22 ;  /* 0x000000161b167220 */ /* 0x040fe20000400000 */
[C---:B------:R-:W-:Y:S01]  /*3f90*/  FMUL R25, R27.reuse, R21 ;  /* 0x000000151b197220 */ /* 0x040fe20000400000 */
[C---:B------:R-:W-:Y:S01]  /*3fa0*/  FMUL R0, R27.reuse, R0 ;  /* 0x000000001b007220 */ /* 0x040fe20000400000 */
[----:B------:R-:W-:Y:S01]  /*3fb0*/  FMUL R23, R27, R23 ;  /* 0x000000171b177220 */ /* 0x000fe20000400000 */
[----:B------:R-:W-:Y:S02]  /*3fc0*/  LEA.HI.X R21, R16, c[0x0][0x16c], R5, 0x1, P2 ;  /* 0x00005b0010157a11 */ /* 0x000fe400010f0c05 */
[----:B------:R-:W-:-:S02]  /*3fd0*/  F2FP.BF16.F32.PACK_AB R4, R7, R4 ;  /* 0x000000040704723e */ /* 0x000fc400000010ff */
[----:B------:R-:W-:Y:S02]  /*3fe0*/  F2FP.BF16.F32.PACK_AB R5, R22, R19 ;  /* 0x000000131605723e */ /* 0x000fe400000010ff */
[----:B------:R-:W-:Y:S02]  /*3ff0*/  F2FP.BF16.F32.PACK_AB R6, R25, R6 ;  /* 0x000000061906723e */ /* 0x000fe400000010ff */
[----:B------:R-:W-:-:S05]  /*4000*/  F2FP.BF16.F32.PACK_AB R7, R23, R0 ;  /* 0x000000001707723e */ /* 0x000fca00000010ff */
[----:B------:R0:W-:Y:S01]  /*4010*/  STG.E.128 [R20.64], R4 ;  /* 0x0000000414007986 */ /* 0x0001e2000c101d04 */
[----:B------:R-:W-:Y:S05]  /*4020*/  @P0 EXIT ;  /* 0x000000000000094d */ /* 0x000fea0003800000 */
[----:B------:R-:W-:Y:S01]  /*4030*/  IADD3 R17, R17, 0x800, RZ ;  /* 0x0000080011117810 */ /* 0x000fe20007ffe0ff */
[----:B------:R-:W-:Y:S05]  /*4040*/  BRA `(.L_x_76) ;  /* 0xffffeb9000007947 */ /* 0x000fea000383ffff */
.L_x_77:
[----:B------:R-:W-:-:S00]  /*4050*/  BRA `(.L_x_77) ;  /* 0xfffffff000007947 */ /* 0x000fc0000383ffff */
[----:B------:R-:W-:-:S00]  /*4060*/  NOP ;  /* 0x0000000000007918 */ /* 0x000fc00000000000 */
        /* <DEDUP_REMOVED lines=9> */
.L_x_78:


//--------------------- .nv.global.init           --------------------------
	.section	.nv.global.init,"aw",@progbits
.nv.global.init:
	.type		_$_str,@object
	.size		_$_str,(.L_0 - _$_str)
_$_str:
        /*0000*/ 	.byte	0x5f, 0x5f, 0x43, 0x55, 0x44, 0x41, 0x5f, 0x46, 0x54, 0x5a, 0x00
.L_0:


//--------------------- .nv.shared.triton__0d1d2de3de --------------------------
	.section	.nv.shared.triton__0d1d2de3de,"aw",@nobits
	.align	16
